def matmul_kernel(
    a_ptr,
    b_ptr,
    c_ptr,
    M,
    N,
    K,
    stride_am,
    stride_ak,
    stride_bk,
    stride_bn,
    stride_cm,
    stride_cn,
    BLOCK_M: tl.constexpr,
    BLOCK_N: tl.constexpr,
    BLOCK_K: tl.constexpr,
    GROUP_M: tl.constexpr,
):
    pid = tl.program_id(axis=0)
    num_pid_m = tl.cdiv(M, BLOCK_M)
    num_pid_n = tl.cdiv(N, BLOCK_N)
    num_pid_in_group = GROUP_M * num_pid_n
    group_id = pid // num_pid_in_group
    first_pid_m = group_id * GROUP_M
    group_size_m = min(num_pid_m - first_pid_m, GROUP_M)
    pid_m = first_pid_m + ((pid % num_pid_in_group) % group_size_m)
    pid_n = (pid % num_pid_in_group) // group_size_m

    offs_am = (pid_m * BLOCK_M + tl.arange(0, BLOCK_M)) % M
    offs_bn = (pid_n * BLOCK_N + tl.arange(0, BLOCK_N)) % N
    offs_k = tl.arange(0, BLOCK_K)
    a_ptrs = a_ptr + offs_am[:, None] * stride_am + offs_k[None, :] * stride_ak
    b_ptrs = b_ptr + offs_k[:, None] * stride_bk + offs_bn[None, :] * stride_bn

    acc = tl.zeros((BLOCK_M, BLOCK_N), dtype=tl.float32)
    for kk in range(0, tl.cdiv(K, BLOCK_K)):
        a = tl.load(a_ptrs, mask=offs_k[None, :] < K - kk * BLOCK_K, other=0.0)
        b = tl.load(b_ptrs, mask=offs_k[:, None] < K - kk * BLOCK_K, other=0.0)
        acc = tl.dot(a, b, acc)
        a_ptrs += BLOCK_K * stride_ak
        b_ptrs += BLOCK_K * stride_bk

    c = acc.to(c_ptr.dtype.element_ty)
    offs_cm = pid_m * BLOCK_M + tl.arange(0, BLOCK_M)
    offs_cn = pid_n * BLOCK_N + tl.arange(0, BLOCK_N)
    c_ptrs = c_ptr + offs_cm[:, None] * stride_cm + offs_cn[None, :] * stride_cn
    mask = (offs_cm[:, None] < M) & (offs_cn[None, :] < N)
    tl.store(c_ptrs, c, mask=mask)

# config = {"BLOCK_K": 32, "BLOCK_M": 256, "BLOCK_N": 128, "GROUP_M": 8, "arch": "sm_100", "dtype": "fp16", "num_ctas": 1, "num_stages": 3, "num_warps": 8}
# arch = sm_100


// ===== COMPILED SASS (sm_100a) =====

	.target	sm_100a

	.elftype	@"ET_EXEC"


//--------------------- .note.nv.tkinfo           --------------------------
	.section	.note.nv.tkinfo,"",@"SHT_NOTE"
	.sectionflags	@"SHF_NOTE_NV_TKINFO"
	.tkinfo
        /*0018*/ 	.word	0x00000081
        /*0030*/ 	.string	""
        /*0030*/ 	.string	"ptxas-blackwell"
        /*0030*/ 	.string	"Cuda compilation tools, release 12.9, V12.9.86"
        /*0030*/ 	.string	"Build cuda_12.9.r12.9/compiler.36037853_0"
        /*0030*/ 	.string	"-v  -suppress-debug-info  -lineinfo  -arch sm_100a "



//--------------------- .note.nv.cuver            --------------------------
	.section	.note.nv.cuver,"",@"SHT_NOTE"
	.sectionflags	@"SHF_NOTE_NV_CUVER"
        /*0018*/ 	.short	0x0001
        /*001a*/ 	.short	0x0064
        /*001c*/ 	.short	0x0001
        /*001e*/ 	.short	0x0000
        /*0020*/ 	.short	0x0001
        /*0022*/ 	.short	0x0000


//--------------------- .nv.info                  --------------------------
	.section	.nv.info,"",@"SHT_CUDA_INFO"
	.align	4


	//----- nvinfo : EIATTR_REGCOUNT
	.align		4
        /*0000*/ 	.byte	0x04, 0x2f
        /*0002*/ 	.short	(.L_4 - .L_3)
	.align		4
.L_3:
        /*0004*/ 	.word	index@(matmul_kernel)
        /*0008*/ 	.word	0x000000ad


	//----- nvinfo : EIATTR_FRAME_SIZE
	.align		4
.L_4:
        /*000c*/ 	.byte	0x04, 0x11
        /*000e*/ 	.short	(.L_6 - .L_5)
	.align		4
.L_5:
        /*0010*/ 	.word	index@($__internal_2_$__cuda_sm10x_tcgen05_guardrail_trap_unallocated_columns_being_dealloced)
        /*0014*/ 	.word	0x00000000


	//----- nvinfo : EIATTR_FRAME_SIZE
	.align		4
.L_6:
        /*0018*/ 	.byte	0x04, 0x11
        /*001a*/ 	.short	(.L_8 - .L_7)
	.align		4
.L_7:
        /*001c*/ 	.word	index@($__internal_1_$__cuda_sm10x_tcgen05_guardrail_trap_phase_invalid_during_alloc)
        /*0020*/ 	.word	0x00000000


	//----- nvinfo : EIATTR_FRAME_SIZE
	.align		4
.L_8:
        /*0024*/ 	.byte	0x04, 0x11
        /*0026*/ 	.short	(.L_10 - .L_9)
	.align		4
.L_9:
        /*0028*/ 	.word	index@($__internal_0_$__cuda_sm10x_tcgen05_guardrail_trap_col_being_dealloced_not_returned_by_alloc)
        /*002c*/ 	.word	0x00000000


	//----- nvinfo : EIATTR_FRAME_SIZE
	.align		4
.L_10:
        /*0030*/ 	.byte	0x04, 0x11
        /*0032*/ 	.short	(.L_12 - .L_11)
	.align		4
.L_11:
        /*0034*/ 	.word	index@(matmul_kernel)
        /*0038*/ 	.word	0x00000000


	//----- nvinfo : EIATTR_MIN_STACK_SIZE
	.align		4
.L_12:
        /*003c*/ 	.byte	0x04, 0x12
        /*003e*/ 	.short	(.L_14 - .L_13)
	.align		4
.L_13:
        /*0040*/ 	.word	index@(matmul_kernel)
        /*0044*/ 	.word	0x00000000
.L_14:


//--------------------- .nv.info.matmul_kernel    --------------------------
	.section	.nv.info.matmul_kernel,"",@"SHT_CUDA_INFO"
	.sectionflags	@""
	.align	4


	//----- nvinfo : EIATTR_CUDA_API_VERSION
	.align		4
        /*0000*/ 	.byte	0x04, 0x37
        /*0002*/ 	.short	(.L_16 - .L_15)
.L_15:
        /*0004*/ 	.word	0x00000081


	//----- nvinfo : EIATTR_KPARAM_INFO
	.align		4
.L_16:
        /*0008*/ 	.byte	0x04, 0x17
        /*000a*/ 	.short	(.L_18 - .L_17)
.L_17:
        /*000c*/ 	.word	0x00000000
        /*0010*/ 	.short	0x000d
        /*0012*/ 	.short	0x0048
        /*0014*/ 	.byte	0x00, 0xf4, 0x21, 0x00


	//----- nvinfo : EIATTR_KPARAM_INFO
	.align		4
.L_18:
        /*0018*/ 	.byte	0x04, 0x17
        /*001a*/ 	.short	(.L_20 - .L_19)
.L_19:
        /*001c*/ 	.word	0x00000000
        /*0020*/ 	.short	0x000c
        /*0022*/ 	.short	0x0040
        /*0024*/ 	.byte	0x00, 0xf4, 0x21, 0x00


	//----- nvinfo : EIATTR_KPARAM_INFO
	.align		4
.L_20:
        /*0028*/ 	.byte	0x04, 0x17
        /*002a*/ 	.short	(.L_22 - .L_21)
.L_21:
        /*002c*/ 	.word	0x00000000
        /*0030*/ 	.short	0x000b
        /*0032*/ 	.short	0x0038
        /*0034*/ 	.byte	0x00, 0xf0, 0x11, 0x00


	//----- nvinfo : EIATTR_KPARAM_INFO
	.align		4
.L_22:
        /*0038*/ 	.byte	0x04, 0x17
        /*003a*/ 	.short	(.L_24 - .L_23)
.L_23:
        /*003c*/ 	.word	0x00000000
        /*0040*/ 	.short	0x000a
        /*0042*/ 	.short	0x0034
        /*0044*/ 	.byte	0x00, 0xf0, 0x11, 0x00


	//----- nvinfo : EIATTR_KPARAM_INFO
	.align		4
.L_24:
        /*0048*/ 	.byte	0x04, 0x17
        /*004a*/ 	.short	(.L_26 - .L_25)
.L_25:
        /*004c*/ 	.word	0x00000000
        /*0050*/ 	.short	0x0009
        /*0052*/ 	.short	0x0030
        /*0054*/ 	.byte	0x00, 0xf0, 0x11, 0x00


	//----- nvinfo : EIATTR_KPARAM_INFO
	.align		4
.L_26:
        /*0058*/ 	.byte	0x04, 0x17
        /*005a*/ 	.short	(.L_28 - .L_27)
.L_27:
        /*005c*/ 	.word	0x00000000
        /*0060*/ 	.short	0x0008
        /*0062*/ 	.short	0x002c
        /*0064*/ 	.byte	0x00, 0xf0, 0x11, 0x00


	//----- nvinfo : EIATTR_KPARAM_INFO
	.align		4
.L_28:
        /*0068*/ 	.byte	0x04, 0x17
        /*006a*/ 	.short	(.L_30 - .L_29)
.L_29:
        /*006c*/ 	.word	0x00000000
        /*0070*/ 	.short	0x0007
        /*0072*/ 	.short	0x0028
        /*0074*/ 	.byte	0x00, 0xf0, 0x11, 0x00


	//----- nvinfo : EIATTR_KPARAM_INFO
	.align		4
.L_30:
        /*0078*/ 	.byte	0x04, 0x17
        /*007a*/ 	.short	(.L_32 - .L_31)
.L_31:
        /*007c*/ 	.word	0x00000000
        /*0080*/ 	.short	0x0006
        /*0082*/ 	.short	0x0024
        /*0084*/ 	.byte	0x00, 0xf0, 0x11, 0x00


	//----- nvinfo : EIATTR_KPARAM_INFO
	.align		4
.L_32:
        /*0088*/ 	.byte	0x04, 0x17
        /*008a*/ 	.short	(.L_34 - .L_33)
.L_33:
        /*008c*/ 	.word	0x00000000
        /*0090*/ 	.short	0x0005
        /*0092*/ 	.short	0x0020
        /*0094*/ 	.byte	0x00, 0xf0, 0x11, 0x00


	//----- nvinfo : EIATTR_KPARAM_INFO
	.align		4
.L_34:
        /*0098*/ 	.byte	0x04, 0x17
        /*009a*/ 	.short	(.L_36 - .L_35)
.L_35:
        /*009c*/ 	.word	0x00000000
        /*00a0*/ 	.short	0x0004
        /*00a2*/ 	.short	0x001c
        /*00a4*/ 	.byte	0x00, 0xf0, 0x11, 0x00


	//----- nvinfo : EIATTR_KPARAM_INFO
	.align		4
.L_36:
        /*00a8*/ 	.byte	0x04, 0x17
        /*00aa*/ 	.short	(.L_38 - .L_37)
.L_37:
        /*00ac*/ 	.word	0x00000000
        /*00b0*/ 	.short	0x0003
        /*00b2*/ 	.short	0x0018
        /*00b4*/ 	.byte	0x00, 0xf0, 0x11, 0x00


	//----- nvinfo : EIATTR_KPARAM_INFO
	.align		4
.L_38:
        /*00b8*/ 	.byte	0x04, 0x17
        /*00ba*/ 	.short	(.L_40 - .L_39)
.L_39:
        /*00bc*/ 	.word	0x00000000
        /*00c0*/ 	.short	0x0002
        /*00c2*/ 	.short	0x0010
        /*00c4*/ 	.byte	0x00, 0xf4, 0x21, 0x00


	//----- nvinfo : EIATTR_KPARAM_INFO
	.align		4
.L_40:
        /*00c8*/ 	.byte	0x04, 0x17
        /*00ca*/ 	.short	(.L_42 - .L_41)
.L_41:
        /*00cc*/ 	.word	0x00000000
        /*00d0*/ 	.short	0x0001
        /*00d2*/ 	.short	0x0008
        /*00d4*/ 	.byte	0x00, 0xf4, 0x21, 0x00


	//----- nvinfo : EIATTR_KPARAM_INFO
	.align		4
.L_42:
        /*00d8*/ 	.byte	0x04, 0x17
        /*00da*/ 	.short	(.L_44 - .L_43)
.L_43:
        /*00dc*/ 	.word	0x00000000
        /*00e0*/ 	.short	0x0000
        /*00e2*/ 	.short	0x0000
        /*00e4*/ 	.byte	0x00, 0xf4, 0x21, 0x00


	//----- nvinfo : EIATTR_AT_ENTRY_FRAGMENTS
	.align		4
.L_44:
        /*00e8*/ 	.byte	0x04, 0x4f
        /*00ea*/ 	.short	(.L_46 - .L_45)


	//   ....[0]....
.L_45:
        /*00ec*/ 	.word	0x00000004


	//----- nvinfo : EIATTR_RESERVED_SMEM_USED
	.align		4
.L_46:
        /*00f0*/ 	.byte	0x01, 0x41
	.zero		2


	//----- nvinfo : EIATTR_SPARSE_MMA_MASK
	.align		4
        /*00f4*/ 	.byte	0x03, 0x50
        /*00f6*/ 	.short	0x0000


	//----- nvinfo : EIATTR_TCGEN05_1CTA_USED
	.align		4
        /*00f8*/ 	.byte	0x01, 0x51
	.zero		2


	//----- nvinfo : EIATTR_MAXREG_COUNT
	.align		4
        /*00fc*/ 	.byte	0x03, 0x1b
        /*00fe*/ 	.short	0x00ff


	//----- nvinfo : EIATTR_NUM_BARRIERS
	.align		4
        /*0100*/ 	.byte	0x02, 0x4c
        /*0102*/ 	.byte	0x01
	.zero		1


	//----- nvinfo : EIATTR_INT_WARP_WIDE_INSTR_OFFSETS
	.align		4
        /*0104*/ 	.byte	0x04, 0x31
        /*0106*/ 	.short	(.L_48 - .L_47)


	//   ....[0]....
.L_47:
        /*0108*/ 	.word	0x00001010


	//   ....[1]....
        /*010c*/ 	.word	0x00001040


	//   ....[2]....
        /*0110*/ 	.word	0x00002ea0


	//   ....[3]....
        /*0114*/ 	.word	0x00009250


	//   ....[4]....
        /*0118*/ 	.word	0x000092a0


	//----- nvinfo : EIATTR_COOP_GROUP_MASK_REGIDS
	.align		4
.L_48:
        /*011c*/ 	.byte	0x04, 0x29
        /*011e*/ 	.short	(.L_50 - .L_49)


	//   ....[0]....
.L_49:
        /*0120*/ 	.word	0xffffffff


	//   ....[1]....
        /*0124*/ 	.word	0xffffffff


	//   ....[2]....
        /*0128*/ 	.word	0xffffffff


	//   ....[3]....
        /*012c*/ 	.word	0xffffffff


	//----- nvinfo : EIATTR_COOP_GROUP_INSTR_OFFSETS
	.align		4
.L_50:
        /*0130*/ 	.byte	0x04, 0x28
        /*0132*/ 	.short	(.L_52 - .L_51)


	//   ....[0]....
.L_51:
        /*0134*/ 	.word	0x00000070


	//   ....[1]....
        /*0138*/ 	.word	0x00000330


	//   ....[2]....
        /*013c*/ 	.word	0x000090e0


	//   ....[3]....
        /*0140*/ 	.word	0x00009350


	//----- nvinfo : EIATTR_VRC_CTA_INIT_COUNT
	.align		4
.L_52:
        /*0144*/ 	.byte	0x02, 0x4a
        /*0146*/ 	.byte	0x80
	.zero		1


	//----- nvinfo : EIATTR_MBARRIER_INSTR_OFFSETS
	.align		4
        /*0148*/ 	.byte	0x04, 0x39
        /*014a*/ 	.short	(.L_54 - .L_53)


	//   ....[0]....
.L_53:
        /*014c*/ 	.word	0x00001140
        /*0150*/ 	.word	0x000000ff
        /*0154*/ 	.word	0x00000000
        /*0158*/ 	.short	0x0100
        /*015a*/ 	.byte	0x0b
	.zero		1


	//   ....[1]....
        /*015c*/ 	.word	0x00002f00
        /*0160*/ 	.word	0x000000ff
        /*0164*/ 	.word	0x00004008
        /*0168*/ 	.short	0x0100
        /*016a*/ 	.byte	0x09
	.zero		1


	//   ....[2]....
        /*016c*/ 	.word	0x00004870
        /*0170*/ 	.word	0x000000ff
        /*0174*/ 	.word	0x00000000
        /*0178*/ 	.short	0x010a
        /*017a*/ 	.byte	0x0b
	.zero		1


	//   ....[3]....
        /*017c*/ 	.word	0x00005120
        /*0180*/ 	.word	0x000000ff
        /*0184*/ 	.word	0x00000000
        /*0188*/ 	.short	0x010a
        /*018a*/ 	.byte	0x0b
	.zero		1


	//   ....[4]....
        /*018c*/ 	.word	0x00005290
        /*0190*/ 	.word	0x000000ff
        /*0194*/ 	.word	0x00004000
        /*0198*/ 	.short	0x0108
        /*019a*/ 	.byte	0x09
	.zero		1


	//   ....[5]....
        /*019c*/ 	.word	0x00005380
        /*01a0*/ 	.word	0x000000ff
        /*01a4*/ 	.word	0x00004008
        /*01a8*/ 	.short	0x0108
        /*01aa*/ 	.byte	0x09
	.zero		1


	//   ....[6]....
        /*01ac*/ 	.word	0x00009370
        /*01b0*/ 	.word	0x000000ff
        /*01b4*/ 	.word	0x00000000
        /*01b8*/ 	.short	0x010a
        /*01ba*/ 	.byte	0x0b
	.zero		1


	//   ....[7]....
        /*01bc*/ 	.word	0x000093a0
        /*01c0*/ 	.word	0x000000ff
        /*01c4*/ 	.word	0x00000000
        /*01c8*/ 	.short	0x010a
        /*01ca*/ 	.byte	0x0b
	.zero		1


	//----- nvinfo : EIATTR_NUM_MBARRIERS
	.align		4
.L_54:
        /*01cc*/ 	.byte	0x03, 0x38
        /*01ce*/ 	.short	0x0002


	//----- nvinfo : EIATTR_EXIT_INSTR_OFFSETS
	.align		4
        /*01d0*/ 	.byte	0x04, 0x1c
        /*01d2*/ 	.short	(.L_56 - .L_55)


	//   ....[0]....
.L_55:
        /*01d4*/ 	.word	0x00009360


	//----- nvinfo : EIATTR_REQNTID
	.align		4
.L_56:
        /*01d8*/ 	.byte	0x04, 0x10
        /*01da*/ 	.short	(.L_58 - .L_57)
.L_57:
        /*01dc*/ 	.word	0x00000100
        /*01e0*/ 	.word	0x00000001
        /*01e4*/ 	.word	0x00000001


	//----- nvinfo : EIATTR_CRS_STACK_SIZE
	.align		4
.L_58:
        /*01e8*/ 	.byte	0x04, 0x1e
        /*01ea*/ 	.short	(.L_60 - .L_59)
.L_59:
        /*01ec*/ 	.word	0x00000000


	//----- nvinfo : EIATTR_CBANK_PARAM_SIZE
	.align		4
.L_60:
        /*01f0*/ 	.byte	0x03, 0x19
        /*01f2*/ 	.short	0x0050


	//----- nvinfo : EIATTR_PARAM_CBANK
	.align		4
        /*01f4*/ 	.byte	0x04, 0x0a
        /*01f6*/ 	.short	(.L_62 - .L_61)
	.align		4
.L_61:
        /*01f8*/ 	.word	index@(.nv.constant0.matmul_kernel)
        /*01fc*/ 	.short	0x0380
        /*01fe*/ 	.short	0x0050


	//----- nvinfo : EIATTR_SW_WAR
	.align		4
.L_62:
        /*0200*/ 	.byte	0x04, 0x36
        /*0202*/ 	.short	(.L_64 - .L_63)
.L_63:
        /*0204*/ 	.word	0x00000008
.L_64:


//--------------------- .nv.compat                --------------------------
	.section	.nv.compat,"",@"SHT_CUDA_COMPAT_INFO"
	.align	4
        /*0000*/ 	.byte	0x02, 0x02, 0x02, 0x00, 0x02, 0x05, 0x05, 0x00, 0x02, 0x03, 0x00, 0x00, 0x02, 0x06, 0x01, 0x00


//--------------------- .nv.callgraph             --------------------------
	.section	.nv.callgraph,"",@"SHT_CUDA_CALLGRAPH"
	.align	4
	.sectionentsize	8
	.align		4
        /*0000*/ 	.word	0x00000000
	.align		4
        /*0004*/ 	.word	0xffffffff
	.align		4
        /*0008*/ 	.word	0x00000000
	.align		4
        /*000c*/ 	.word	0xfffffffe
	.align		4
        /*0010*/ 	.word	0x00000000
	.align		4
        /*0014*/ 	.word	0xfffffffd
	.align		4
        /*0018*/ 	.word	0x00000000
	.align		4
        /*001c*/ 	.word	0xfffffffc


//--------------------- .text.matmul_kernel       --------------------------
	.section	.text.matmul_kernel,"ax",@progbits
	.align	128
        .global         matmul_kernel
        .type           matmul_kernel,@function
        .size           matmul_kernel,(.L_x_21 - matmul_kernel)
        .other          matmul_kernel,@"STO_CUDA_ENTRY STV_DEFAULT"
matmul_kernel:
.text.matmul_kernel:
[----:B------:R-:W0:Y:S01]  /*0000*/  LDC R1, c[0x0][0x37c] ;  /* 0x0000df00ff017b82 */ /* 0x000e220000000800 */
[----:B------:R-:W1:Y:S01]  /*0010*/  S2R R35, SR_TID.X ;  /* 0x0000000000237919 */ /* 0x000e620000002100 */
[----:B------:R-:W2:Y:S01]  /*0020*/  LDCU.64 UR20, c[0x0][0x358] ;  /* 0x00006b00ff1477ac */ /* 0x000ea20008000a00 */
[----:B-1----:R-:W-:-:S13]  /*0030*/  ISETP.GE.U32.AND P0, PT, R35, 0x20, PT ;  /* 0x000000202300780c */ /* 0x002fda0003f06070 */
[----:B------:R-:W-:Y:S02]  /*0040*/  VOTEU.ANY UP0, P0 ;  /* 0x0000000000ff7886 */ /* 0x000fe40000000100 */
[----:B0-2---:R-:W-:Y:S05]  /*0050*/  BRA.U UP0, `(.L_x_0) ;  /* 0x0000000100b87547 */ /* 0x005fea000b800000 */
[----:B------:R-:W0:Y:S01]  /*0060*/  S2UR UR6, SR_CgaCtaId ;  /* 0x00000000000679c3 */ /* 0x000e220000008800 */
[----:B------:R-:W-:Y:S01]  /*0070*/  NOP ;  /* 0x0000000000007918 */ /* 0x000fe20000000000 */
[----:B------:R-:W-:Y:S02]  /*0080*/  UMOV UR4, 0x40 ;  /* 0x0000004000047882 */ /* 0x000fe40000000000 */
[----:B0-----:R-:W-:-:S09]  /*0090*/  ULEA UR4, UR6, UR4, 0x18 ;  /* 0x0000000406047291 */ /* 0x001fd2000f8ec0ff */
[----:B------:R-:W0:Y:S01]  /*00a0*/  LDS.U8 R0, [UR4] ;  /* 0x00000004ff007984 */ /* 0x000e220008000000 */
[----:B------:R-:W-:Y:S02]  /*00b0*/  UMOV UR4, 0x400 ;  /* 0x0000040000047882 */ /* 0x000fe40000000000 */
[----:B------:R-:W-:Y:S01]  /*00c0*/  ULEA UR4, UR6, UR4, 0x18 ;  /* 0x0000000406047291 */ /* 0x000fe2000f8ec0ff */
[----:B0-----:R-:W-:-:S13]  /*00d0*/  ISETP.NE.AND P0, PT, R0, RZ, PT ;  /* 0x000000ff0000720c */ /* 0x001fda0003f05270 */
[----:B------:R-:W-:Y:S05]  /*00e0*/  @P0 BRA `(.L_x_1) ;  /* 0x00000000007c0947 */ /* 0x000fea0003800000 */
[----:B------:R-:W-:-:S13]  /*00f0*/  ELECT P0, URZ, PT ;  /* 0x0000000000ff782f */ /* 0x000fda0003800000 */
[----:B------:R-:W-:Y:S05]  /*0100*/  @!P0 BRA `(.L_x_2) ;  /* 0x0000000000848947 */ /* 0x000fea0003800000 */
[----:B------:R-:W-:Y:S01]  /*0110*/  UMOV UR5, 0x10 ;  /* 0x0000001000057882 */ /* 0x000fe20000000000 */
[----:B------:R-:W-:Y:S02]  /*0120*/  IMAD.MOV.U32 R4, RZ, RZ, 0x1 ;  /* 0x00000001ff047424 */ /* 0x000fe400078e00ff */
[----:B------:R-:W-:Y:S02]  /*0130*/  IMAD.MOV.U32 R5, RZ, RZ, 0xffff ;  /* 0x0000ffffff057424 */ /* 0x000fe400078e00ff */
[----:B------:R-:W-:Y:S04]  /*0140*/  DEPBAR.LE SB0, 0x36 ;  /* 0x00008d800000791a */ /* 0x000fe80000000000 */
[----:B------:R-:W0:Y:S02]  /*0150*/  UTCATOMSWS.FIND_AND_SET.ALIGN UP1, UR5, UR5 ;  /* 0x00000005000575e3 */ /* 0x000e240008020800 */
[----:B0-----:R-:W-:-:S04]  /*0160*/  PLOP3.LUT P0, PT, PT, PT, UP1, 0x80, 0x8 ;  /* 0x000000000008781c */ /* 0x001fc80003f0f018 */
[----:B------:R-:W-:-:S04]  /*0170*/  SEL R0, RZ, 0xffffffff, !P0 ;  /* 0xffffffffff007807 */ /* 0x000fc80004000000 */
[----:B------:R-:W-:Y:S01]  /*0180*/  ISETP.NE.AND P0, PT, R0, RZ, PT ;  /* 0x000000ff0000720c */ /* 0x000fe20003f05270 */
[----:B------:R-:W-:-:S12]  /*0190*/  IMAD.U32 R0, RZ, RZ, UR5 ;  /* 0x00000005ff007e24 */ /* 0x000fd8000f8e00ff */
[----:B------:R-:W-:Y:S05]  /*01a0*/  @P0 BRA `(.L_x_3) ;  /* 0x0000000000240947 */ /* 0x000fea0003800000 */
.L_x_4:
[----:B------:R-:W-:Y:S05]  /*01b0*/  NANOSLEEP 0x64 ;  /* 0x000000640000795d */ /* 0x000fea0003800000 */
[----:B------:R-:W-:-:S05]  /*01c0*/  UMOV UR5, 0x10 ;  /* 0x0000001000057882 */ /* 0x000fca0000000000 */
[----:B------:R-:W-:Y:S04]  /*01d0*/  DEPBAR.LE SB0, 0x36 ;  /* 0x00008d800000791a */ /* 0x000fe80000000000 */
[----:B------:R-:W0:Y:S02]  /*01e0*/  UTCATOMSWS.FIND_AND_SET.ALIGN UP1, UR5, UR5 ;  /* 0x00000005000575e3 */ /* 0x000e240008020800 */
[----:B0-----:R-:W-:-:S04]  /*01f0*/  PLOP3.LUT P0, PT, PT, PT, UP1, 0x80, 0x8 ;  /* 0x000000000008781c */ /* 0x001fc80003f0f018 */
[----:B------:R-:W-:-:S04]  /*0200*/  SEL R0, RZ, 0xffffffff, !P0 ;  /* 0xffffffffff007807 */ /* 0x000fc80004000000 */
[----:B------:R-:W-:Y:S01]  /*0210*/  ISETP.NE.AND P0, PT, R0, RZ, PT ;  /* 0x000000ff0000720c */ /* 0x000fe20003f05270 */
[----:B------:R-:W-:-:S12]  /*0220*/  IMAD.U32 R0, RZ, RZ, UR5 ;  /* 0x00000005ff007e24 */ /* 0x000fd8000f8e00ff */
[----:B------:R-:W-:Y:S05]  /*0230*/  @!P0 BRA `(.L_x_4) ;  /* 0xfffffffc00dc8947 */ /* 0x000fea000383ffff */
.L_x_3:
[C---:B------:R-:W-:Y:S01]  /*0240*/  VIADD R3, R0.reuse, 0x10 ;  /* 0x0000001000037836 */ /* 0x040fe20000000000 */
[----:B------:R-:W-:Y:S01]  /*0250*/  UMOV UR5, 0x50 ;  /* 0x0000005000057882 */ /* 0x000fe20000000000 */
[----:B------:R-:W-:Y:S01]  /*0260*/  SHF.L.U32 R2, R5, R0, RZ ;  /* 0x0000000005027219 */ /* 0x000fe200000006ff */
[----:B------:R-:W-:Y:S01]  /*0270*/  ULEA UR5, UR6, UR5, 0x18 ;  /* 0x0000000506057291 */ /* 0x000fe2000f8ec0ff */
[----:B------:R-:W-:Y:S01]  /*0280*/  IMAD.SHL.U32 R0, R0, 0x20, RZ ;  /* 0x0000002000007824 */ /* 0x000fe200078e00ff */
[----:B------:R-:W-:-:S04]  /*0290*/  SHF.L.U32 R3, R4, R3, RZ ;  /* 0x0000000304037219 */ /* 0x000fc800000006ff */
[----:B------:R-:W-:-:S05]  /*02a0*/  LOP3.LUT R2, R3, R2, RZ, 0xfc, !PT ;  /* 0x0000000203027212 */ /* 0x000fca00078efcff */
[----:B------:R0:W-:Y:S04]  /*02b0*/  ATOMS.OR RZ, [UR5], R2 ;  /* 0x00000002ffff798c */ /* 0x0001e8000b000005 */
[----:B------:R0:W-:Y:S01]  /*02c0*/  STS [UR4], R0 ;  /* 0x00000000ff007988 */ /* 0x0001e20008000804 */
[----:B------:R-:W-:Y:S05]  /*02d0*/  BRA `(.L_x_2) ;  /* 0x0000000000107947 */ /* 0x000fea0003800000 */
.L_x_1:
[----:B------:R-:W-:Y:S01]  /*02e0*/  IMAD.MOV.U32 R0, RZ, RZ, -0x1 ;  /* 0xffffffffff007424 */ /* 0x000fe200078e00ff */
[----:B------:R-:W-:-:S04]  /*02f0*/  MOV R2, 0x320 ;  /* 0x0000032000027802 */ /* 0x000fc80000000f00 */
[----:B------:R0:W-:Y:S03]  /*0300*/  STS [UR4], R0 ;  /* 0x00000000ff007988 */ /* 0x0001e60008000804 */
[----:B0-----:R-:W-:Y:S05]  /*0310*/  CALL.REL.NOINC `($__internal_1_$__cuda_sm10x_tcgen05_guardrail_trap_phase_invalid_during_alloc) ;  /* 0x0000009000387944 */ /* 0x001fea0003c00000 */
.L_x_2:
[----:B------:R-:W-:Y:S05]  /*0320*/  WARPSYNC.ALL ;  /* 0x0000000000007948 */ /* 0x000fea0003800000 */
[----:B------:R-:W-:Y:S01]  /*0330*/  NOP ;  /* 0x0000000000007918 */ /* 0x000fe20000000000 */
.L_x_0:
[----:B------:R-:W1:Y:S01]  /*0340*/  LDC.64 R74, c[0x0][0x398] ;  /* 0x0000e600ff4a7b82 */ /* 0x000e620000000a00 */
[----:B------:R-:W2:Y:S01]  /*0350*/  S2R R5, SR_CTAID.X ;  /* 0x0000000000057919 */ /* 0x000ea20000002500 */
[----:B------:R-:W-:Y:S01]  /*0360*/  LOP3.LUT R38, R35, 0xff, RZ, 0xc0, !PT ;  /* 0x000000ff23267812 */ /* 0x000fe200078ec0ff */
[----:B------:R-:W-:Y:S01]  /*0370*/  UMOV UR9, 0x400 ;  /* 0x0000040000097882 */ /* 0x000fe20000000000 */
[----:B------:R-:W3:Y:S04]  /*0380*/  LDCU.128 UR16, c[0x0][0x380] ;  /* 0x00007000ff1077ac */ /* 0x000ee80008000c00 */
[----:B------:R-:W4:Y:S01]  /*0390*/  S2UR UR5, SR_CgaCtaId ;  /* 0x00000000000579c3 */ /* 0x000f220000008800 */
[----:B------:R-:W-:Y:S01]  /*03a0*/  UMOV UR7, 0x1 ;  /* 0x0000000100077882 */ /* 0x000fe20000000000 */
[----:B01----:R-:W-:-:S05]  /*03b0*/  VIADD R0, R75, 0x7f ;  /* 0x0000007f4b007836 */ /* 0x003fca0000000000 */
[----:B------:R-:W-:Y:S01]  /*03c0*/  SHF.R.S32.HI R3, RZ, 0x1f, R0 ;  /* 0x0000001fff037819 */ /* 0x000fe20000011400 */
[----:B----4-:R-:W-:-:S03]  /*03d0*/  ULEA UR9, UR5, UR9, 0x18 ;  /* 0x0000000905097291 */ /* 0x010fc6000f8ec0ff */
[----:B------:R-:W-:Y:S02]  /*03e0*/  LEA.HI R3, R3, R0, RZ, 0x7 ;  /* 0x0000000003037211 */ /* 0x000fe400078f38ff */
[----:B--2---:R-:W-:Y:S02]  /*03f0*/  IABS R8, R5 ;  /* 0x0000000500087213 */ /* 0x004fe40000000000 */
[----:B------:R-:W-:-:S05]  /*0400*/  SHF.R.S32.HI R3, RZ, 0x7, R3 ;  /* 0x00000007ff037819 */ /* 0x000fca0000011403 */
[----:B------:R-:W-:-:S05]  /*0410*/  IMAD.SHL.U32 R4, R3, 0x8, RZ ;  /* 0x0000000803047824 */ /* 0x000fca00078e00ff */
[-C--:B------:R-:W-:Y:S02]  /*0420*/  IABS R7, R4.reuse ;  /* 0x0000000400077213 */ /* 0x080fe40000000000 */
[----:B------:R-:W-:Y:S02]  /*0430*/  IABS R10, R4 ;  /* 0x00000004000a7213 */ /* 0x000fe40000000000 */
[----:B------:R-:W0:Y:S08]  /*0440*/  I2F.RP R0, R7 ;  /* 0x0000000700007306 */ /* 0x000e300000209400 */
[----:B0-----:R-:W0:Y:S02]  /*0450*/  MUFU.RCP R0, R0 ;  /* 0x0000000000007308 */ /* 0x001e240000001000 */
[----:B0-----:R-:W-:-:S02]  /*0460*/  VIADD R2, R0, 0xffffffe ;  /* 0x0ffffffe00027836 */ /* 0x001fc40000000000 */
[----:B------:R-:W-:Y:S01]  /*0470*/  IMAD.MOV R0, RZ, RZ, -R10 ;  /* 0x000000ffff007224 */ /* 0x000fe200078e0a0a */
[----:B------:R-:W-:-:S03]  /*0480*/  IABS R10, R74 ;  /* 0x0000004a000a7213 */ /* 0x000fc60000000000 */
[----:B------:R0:W1:Y:S02]  /*0490*/  F2I.FTZ.U32.TRUNC.NTZ R3, R2 ;  /* 0x0000000200037305 */ /* 0x000064000021f000 */
[----:B0-----:R-:W-:Y:S02]  /*04a0*/  IMAD.MOV.U32 R2, RZ, RZ, RZ ;  /* 0x000000ffff027224 */ /* 0x001fe400078e00ff */
[----:B-1----:R-:W-:-:S04]  /*04b0*/  IMAD.MOV R6, RZ, RZ, -R3 ;  /* 0x000000ffff067224 */ /* 0x002fc800078e0a03 */
[----:B------:R-:W-:Y:S02]  /*04c0*/  IMAD R9, R6, R7, RZ ;  /* 0x0000000706097224 */ /* 0x000fe400078e02ff */
[----:B------:R-:W-:Y:S02]  /*04d0*/  IMAD.MOV.U32 R6, RZ, RZ, R8 ;  /* 0x000000ffff067224 */ /* 0x000fe400078e0008 */
[----:B------:R-:W-:-:S06]  /*04e0*/  IMAD.HI.U32 R3, R3, R9, R2 ;  /* 0x0000000903037227 */ /* 0x000fcc00078e0002 */
[----:B------:R-:W-:-:S04]  /*04f0*/  IMAD.HI.U32 R3, R3, R6, RZ ;  /* 0x0000000603037227 */ /* 0x000fc800078e00ff */
[----:B------:R-:W-:Y:S01]  /*0500*/  IMAD R0, R3, R0, R6 ;  /* 0x0000000003007224 */ /* 0x000fe200078e0206 */
[----:B------:R-:W-:Y:S04]  /*0510*/  BAR.SYNC.DEFER_BLOCKING 0x0 ;  /* 0x0000000000007b1d */ /* 0x000fe80000010000 */
[----:B------:R-:W-:-:S13]  /*0520*/  ISETP.GT.U32.AND P1, PT, R7, R0, PT ;  /* 0x000000000700720c */ /* 0x000fda0003f24070 */
[----:B------:R-:W-:Y:S02]  /*0530*/  @!P1 IMAD.IADD R0, R0, 0x1, -R7 ;  /* 0x0000000100009824 */ /* 0x000fe400078e0a07 */
[----:B------:R-:W-:Y:S01]  /*0540*/  @!P1 VIADD R3, R3, 0x1 ;  /* 0x0000000103039836 */ /* 0x000fe20000000000 */
[----:B------:R-:W-:Y:S02]  /*0550*/  ISETP.NE.AND P1, PT, R4, RZ, PT ;  /* 0x000000ff0400720c */ /* 0x000fe40003f25270 */
[----:B------:R-:W-:Y:S02]  /*0560*/  ISETP.GE.U32.AND P0, PT, R0, R7, PT ;  /* 0x000000070000720c */ /* 0x000fe40003f06070 */
[----:B------:R-:W-:-:S04]  /*0570*/  LOP3.LUT R0, R5, R4, RZ, 0x3c, !PT ;  /* 0x0000000405007212 */ /* 0x000fc800078e3cff */
[----:B------:R-:W-:Y:S01]  /*0580*/  ISETP.GE.AND P2, PT, R0, RZ, PT ;  /* 0x000000ff0000720c */ /* 0x000fe20003f46270 */
[----:B------:R-:W-:-:S06]  /*0590*/  VIADD R0, R74, 0xff ;  /* 0x000000ff4a007836 */ /* 0x000fcc0000000000 */
[----:B------:R-:W-:-:S04]  /*05a0*/  @P0 VIADD R3, R3, 0x1 ;  /* 0x0000000103030836 */ /* 0x000fc80000000000 */
[----:B------:R-:W-:Y:S01]  /*05b0*/  IMAD.MOV.U32 R2, RZ, RZ, R3 ;  /* 0x000000ffff027224 */ /* 0x000fe200078e0003 */
[----:B------:R-:W-:-:S03]  /*05c0*/  SHF.R.S32.HI R3, RZ, 0x1f, R0 ;  /* 0x0000001fff037819 */ /* 0x000fc60000011400 */
[----:B------:R-:W-:Y:S01]  /*05d0*/  @!P2 IMAD.MOV R2, RZ, RZ, -R2 ;  /* 0x000000ffff02a224 */ /* 0x000fe200078e0a02 */
[----:B------:R-:W-:Y:S02]  /*05e0*/  @!P1 LOP3.LUT R2, RZ, R4, RZ, 0x33, !PT ;  /* 0x00000004ff029212 */ /* 0x000fe400078e33ff */
[----:B------:R-:W-:-:S03]  /*05f0*/  LEA.HI R3, R3, R0, RZ, 0x8 ;  /* 0x0000000003037211 */ /* 0x000fc600078f40ff */
[----:B------:R-:W-:Y:S02]  /*0600*/  IMAD.SHL.U32 R6, R2, 0x8, RZ ;  /* 0x0000000802067824 */ /* 0x000fe400078e00ff */
[----:B------:R-:W-:-:S03]  /*0610*/  IMAD.MOV R2, RZ, RZ, -R2 ;  /* 0x000000ffff027224 */ /* 0x000fc600078e0a02 */
[----:B------:R-:W-:Y:S01]  /*0620*/  LEA.HI.SX32 R3, R3, -R6, 0x18 ;  /* 0x8000000603037211 */ /* 0x000fe200078fc2ff */
[----:B------:R-:W-:-:S03]  /*0630*/  IMAD R8, R4, R2, R5 ;  /* 0x0000000204087224 */ /* 0x000fc600078e0205 */
[----:B------:R-:W-:-:S04]  /*0640*/  VIMNMX R11, PT, PT, R3, 0x8, PT ;  /* 0x00000008030b7848 */ /* 0x000fc80003fe0100 */
[-C--:B------:R-:W-:Y:S02]  /*0650*/  IABS R7, R11.reuse ;  /* 0x0000000b00077213 */ /* 0x080fe40000000000 */
[----:B------:R-:W-:Y:S02]  /*0660*/  IABS R4, R11 ;  /* 0x0000000b00047213 */ /* 0x000fe40000000000 */
[----:B------:R-:W0:Y:S08]  /*0670*/  I2F.RP R0, R7 ;  /* 0x0000000700007306 */ /* 0x000e300000209400 */
[----:B0-----:R-:W0:Y:S02]  /*0680*/  MUFU.RCP R0, R0 ;  /* 0x0000000000007308 */ /* 0x001e240000001000 */
[----:B0-----:R-:W-:-:S06]  /*0690*/  VIADD R3, R0, 0xffffffe ;  /* 0x0ffffffe00037836 */ /* 0x001fcc0000000000 */
[----:B------:R-:W0:Y:S02]  /*06a0*/  F2I.FTZ.U32.TRUNC.NTZ R3, R3 ;  /* 0x0000000300037305 */ /* 0x000e24000021f000 */
[----:B0-----:R-:W-:-:S04]  /*06b0*/  IMAD.MOV R9, RZ, RZ, -R3 ;  /* 0x000000ffff097224 */ /* 0x001fc800078e0a03 */
[----:B------:R-:W-:Y:S01]  /*06c0*/  IMAD.MOV.U32 R2, RZ, RZ, R9 ;  /* 0x000000ffff027224 */ /* 0x000fe200078e0009 */
[----:B------:R-:W-:-:S03]  /*06d0*/  IABS R9, R8 ;  /* 0x0000000800097213 */ /* 0x000fc60000000000 */
[----:B------:R-:W-:Y:S02]  /*06e0*/  IMAD R5, R2, R7, RZ ;  /* 0x0000000702057224 */ /* 0x000fe400078e02ff */
[----:B------:R-:W-:-:S04]  /*06f0*/  IMAD.MOV.U32 R2, RZ, RZ, RZ ;  /* 0x000000ffff027224 */ /* 0x000fc800078e00ff */
[----:B------:R-:W-:-:S04]  /*0700*/  IMAD.HI.U32 R2, R3, R5, R2 ;  /* 0x0000000503027227 */ /* 0x000fc800078e0002 */
[----:B------:R-:W-:Y:S02]  /*0710*/  IMAD.MOV R3, RZ, RZ, -R4 ;  /* 0x000000ffff037224 */ /* 0x000fe400078e0a04 */
[----:B------:R-:W-:-:S04]  /*0720*/  IMAD.HI.U32 R0, R2, R9, RZ ;  /* 0x0000000902007227 */ /* 0x000fc800078e00ff */
[----:B------:R-:W-:Y:S02]  /*0730*/  IMAD R2, R0, R3, R9 ;  /* 0x0000000300027224 */ /* 0x000fe400078e0209 */
[----:B------:R-:W0:Y:S03]  /*0740*/  I2F.RP R3, R10 ;  /* 0x0000000a00037306 */ /* 0x000e260000209400 */
[----:B------:R-:W-:-:S05]  /*0750*/  ISETP.GT.U32.AND P1, PT, R7, R2, PT ;  /* 0x000000020700720c */ /* 0x000fca0003f24070 */
[----:B0-----:R-:W0:Y:S08]  /*0760*/  MUFU.RCP R3, R3 ;  /* 0x0000000300037308 */ /* 0x001e300000001000 */
[----:B------:R-:W-:Y:S02]  /*0770*/  @!P1 IMAD.IADD R2, R2, 0x1, -R7 ;  /* 0x0000000102029824 */ /* 0x000fe400078e0a07 */
[----:B------:R-:W-:Y:S01]  /*0780*/  @!P1 VIADD R0, R0, 0x1 ;  /* 0x0000000100009836 */ /* 0x000fe20000000000 */
[----:B------:R-:W-:-:S02]  /*0790*/  ISETP.NE.AND P1, PT, R11, RZ, PT ;  /* 0x000000ff0b00720c */ /* 0x000fc40003f25270 */
[----:B------:R-:W-:Y:S02]  /*07a0*/  ISETP.GE.U32.AND P0, PT, R2, R7, PT ;  /* 0x000000070200720c */ /* 0x000fe40003f06070 */
[----:B------:R-:W-:-:S04]  /*07b0*/  LOP3.LUT R2, R8, R11, RZ, 0x3c, !PT ;  /* 0x0000000b08027212 */ /* 0x000fc800078e3cff */
[----:B------:R-:W-:Y:S01]  /*07c0*/  ISETP.GE.AND P2, PT, R2, RZ, PT ;  /* 0x000000ff0200720c */ /* 0x000fe20003f46270 */
[----:B0-----:R-:W-:-:S06]  /*07d0*/  VIADD R4, R3, 0xffffffe ;  /* 0x0ffffffe03047836 */ /* 0x001fcc0000000000 */
[----:B------:R-:W-:Y:S01]  /*07e0*/  @P0 VIADD R0, R0, 0x1 ;  /* 0x0000000100000836 */ /* 0x000fe20000000000 */
[----:B------:R0:W1:Y:S05]  /*07f0*/  F2I.FTZ.U32.TRUNC.NTZ R5, R4 ;  /* 0x0000000400057305 */ /* 0x00006a000021f000 */
[----:B------:R-:W-:Y:S01]  /*0800*/  @!P2 IMAD.MOV R0, RZ, RZ, -R0 ;  /* 0x000000ffff00a224 */ /* 0x000fe200078e0a00 */
[----:B------:R-:W-:Y:S01]  /*0810*/  @!P1 LOP3.LUT R0, RZ, R11, RZ, 0x33, !PT ;  /* 0x0000000bff009212 */ /* 0x000fe200078e33ff */
[----:B0-----:R-:W-:-:S04]  /*0820*/  IMAD.MOV.U32 R4, RZ, RZ, RZ ;  /* 0x000000ffff047224 */ /* 0x001fc800078e00ff */
[----:B------:R-:W-:-:S04]  /*0830*/  IMAD.MOV R2, RZ, RZ, -R0 ;  /* 0x000000ffff027224 */ /* 0x000fc800078e0a00 */
[----:B------:R-:W-:Y:S02]  /*0840*/  IMAD R2, R11, R2, R8 ;  /* 0x000000020b027224 */ /* 0x000fe400078e0208 */
[----:B-1----:R-:W-:Y:S01]  /*0850*/  IMAD.MOV R7, RZ, RZ, -R5 ;  /* 0x000000ffff077224 */ /* 0x002fe200078e0a05 */
[----:B------:R-:W0:Y:S01]  /*0860*/  LDS R11, [UR9] ;  /* 0x00000009ff0b7984 */ /* 0x000e220008000800 */
[----:B------:R-:W-:Y:S01]  /*0870*/  IMAD.IADD R3, R6, 0x1, R2 ;  /* 0x0000000106037824 */ /* 0x000fe200078e0202 */
[----:B------:R-:W-:-:S03]  /*0880*/  IABS R6, R75 ;  /* 0x0000004b00067213 */ /* 0x000fc60000000000 */
[----:B------:R-:W-:Y:S02]  /*0890*/  IMAD R2, R3, 0x100, R38 ;  /* 0x0000010003027824 */ /* 0x000fe400078e0226 */
[----:B------:R-:W-:Y:S02]  /*08a0*/  IMAD R3, R7, R10, RZ ;  /* 0x0000000a07037224 */ /* 0x000fe400078e02ff */
[----:B------:R-:W1:Y:S01]  /*08b0*/  I2F.RP R7, R6 ;  /* 0x0000000600077306 */ /* 0x000e620000209400 */
[----:B------:R-:W-:Y:S01]  /*08c0*/  IABS R8, R2 ;  /* 0x0000000200087213 */ /* 0x000fe20000000000 */
[----:B------:R-:W-:Y:S01]  /*08d0*/  IMAD.HI.U32 R4, R5, R3, R4 ;  /* 0x0000000305047227 */ /* 0x000fe200078e0004 */
[----:B------:R-:W-:Y:S01]  /*08e0*/  BAR.SYNC.DEFER_BLOCKING 0x0 ;  /* 0x0000000000007b1d */ /* 0x000fe20000010000 */
[----:B------:R-:W-:Y:S02]  /*08f0*/  ISETP.GE.AND P1, PT, R2, RZ, PT ;  /* 0x000000ff0200720c */ /* 0x000fe40003f26270 */
[----:B------:R-:W-:-:S04]  /*0900*/  IMAD.MOV.U32 R3, RZ, RZ, R8 ;  /* 0x000000ffff037224 */ /* 0x000fc800078e0008 */
[----:B------:R-:W-:-:S04]  /*0910*/  IMAD.HI.U32 R4, R4, R3, RZ ;  /* 0x0000000304047227 */ /* 0x000fc800078e00ff */
[----:B------:R-:W-:Y:S01]  /*0920*/  IMAD.MOV R4, RZ, RZ, -R4 ;  /* 0x000000ffff047224 */ /* 0x000fe200078e0a04 */
[----:B-1----:R-:W1:Y:S03]  /*0930*/  MUFU.RCP R7, R7 ;  /* 0x0000000700077308 */ /* 0x002e660000001000 */
[C---:B------:R-:W-:Y:S02]  /*0940*/  IMAD R3, R10.reuse, R4, R3 ;  /* 0x000000040a037224 */ /* 0x040fe400078e0203 */
[----:B------:R-:W2:Y:S03]  /*0950*/  LDC.64 R4, c[0x0][0x3a0] ;  /* 0x0000e800ff047b82 */ /* 0x000ea60000000a00 */
[----:B------:R-:W-:Y:S02]  /*0960*/  ISETP.GT.U32.AND P0, PT, R10, R3, PT ;  /* 0x000000030a00720c */ /* 0x000fe40003f04070 */
[----:B0-----:R-:W-:Y:S01]  /*0970*/  R2UR UR8, R11 ;  /* 0x000000000b0872ca */ /* 0x001fe200000e0000 */
[----:B-1----:R-:W-:Y:S01]  /*0980*/  VIADD R8, R7, 0xffffffe ;  /* 0x0ffffffe07087836 */ /* 0x002fe20000000000 */
[----:B------:R-:W-:-:S09]  /*0990*/  SHF.R.U32.HI R7, RZ, 0x5, R35 ;  /* 0x00000005ff077819 */ /* 0x000fd20000011623 */
[----:B------:R-:W-:Y:S01]  /*09a0*/  @!P0 IMAD.IADD R3, R3, 0x1, -R10 ;  /* 0x0000000103038824 */ /* 0x000fe200078e0a0a */
[----:B------:R0:W1:Y:S01]  /*09b0*/  F2I.FTZ.U32.TRUNC.NTZ R9, R8 ;  /* 0x0000000800097305 */ /* 0x000062000021f000 */
[----:B------:R-:W-:-:S03]  /*09c0*/  R2UR UR14, R7 ;  /* 0x00000000070e72ca */ /* 0x000fc600000e0000 */
[----:B------:R-:W-:Y:S01]  /*09d0*/  ISETP.GT.U32.AND P0, PT, R10, R3, PT ;  /* 0x000000030a00720c */ /* 0x000fe20003f04070 */
[C---:B--2---:R-:W-:Y:S02]  /*09e0*/  VIADD R7, R4.reuse, 0xfffffffd ;  /* 0xfffffffd04077836 */ /* 0x044fe40000000000 */
[----:B0-----:R-:W-:Y:S02]  /*09f0*/  IMAD.MOV.U32 R8, RZ, RZ, RZ ;  /* 0x000000ffff087224 */ /* 0x001fe400078e00ff */
[C---:B------:R-:W-:Y:S01]  /*0a00*/  VIADD R11, R4.reuse, 0xffffffea ;  /* 0xffffffea040b7836 */ /* 0x040fe20000000000 */
[----:B------:R-:W-:Y:S01]  /*0a10*/  ISETP.GE.U32.AND P5, PT, R7, 0x7fffffde, PT ;  /* 0x7fffffde0700780c */ /* 0x000fe20003fa6070 */
[----:B------:R-:W-:-:S03]  /*0a20*/  VIADD R7, R4, 0xffffffed ;  /* 0xffffffed04077836 */ /* 0x000fc60000000000 */
[----:B------:R-:W-:Y:S01]  /*0a30*/  USHF.L.U32 UR4, UR14, 0x15, URZ ;  /* 0x000000150e047899 */ /* 0x000fe200080006ff */
[----:B-1----:R-:W-:Y:S01]  /*0a40*/  IMAD.MOV R19, RZ, RZ, -R9 ;  /* 0x000000ffff137224 */ /* 0x002fe200078e0a09 */
[----:B------:R-:W-:Y:S01]  /*0a50*/  ULOP3.LUT UR13, UR14, 0x4, URZ, 0xc0, !UPT ;  /* 0x000000040e0d7892 */ /* 0x000fe2000f8ec0ff */
[----:B------:R-:W-:Y:S01]  /*0a60*/  @!P0 IMAD.IADD R3, R3, 0x1, -R10 ;  /* 0x0000000103038824 */ /* 0x000fe200078e0a0a */
[----:B------:R-:W-:Y:S01]  /*0a70*/  ISETP.NE.AND P0, PT, R74, RZ, PT ;  /* 0x000000ff4a00720c */ /* 0x000fe20003f05270 */
[----:B------:R-:W-:Y:S01]  /*0a80*/  IMAD R19, R19, R6, RZ ;  /* 0x0000000613137224 */ /* 0x000fe200078e02ff */
[----:B------:R-:W-:Y:S01]  /*0a90*/  ISETP.GE.U32.AND P6, PT, R7, 0x7fffffce, PT ;  /* 0x7fffffce0700780c */ /* 0x000fe20003fc6070 */
[----:B------:R-:W-:Y:S01]  /*0aa0*/  IMAD.MOV.U32 R18, RZ, RZ, R3 ;  /* 0x000000ffff127224 */ /* 0x000fe200078e0003 */
[----:B------:R-:W-:Y:S01]  /*0ab0*/  ULOP3.LUT UR6, UR4, 0x600000, URZ, 0xc0, !UPT ;  /* 0x0060000004067892 */ /* 0x000fe2000f8ec0ff */
[----:B------:R-:W-:Y:S01]  /*0ac0*/  IMAD.HI.U32 R19, R9, R19, R8 ;  /* 0x0000001309137227 */ /* 0x000fe200078e0008 */
[----:B------:R-:W-:-:S02]  /*0ad0*/  SEL R10, RZ, 0x1fffe, P6 ;  /* 0x0001fffeff0a7807 */ /* 0x000fc40003000000 */
[----:B------:R-:W-:Y:S01]  /*0ae0*/  UIADD3 UR10, UPT, UPT, UR8, UR6, URZ ;  /* 0x00000006080a7290 */ /* 0x000fe2000fffe0ff */
[C---:B------:R-:W-:Y:S02]  /*0af0*/  VIADD R3, R4.reuse, 0xfffffffe ;  /* 0xfffffffe04037836 */ /* 0x040fe40000000000 */
[C---:B------:R-:W-:Y:S02]  /*0b00*/  VIADD R8, R4.reuse, 0xfffffff0 ;  /* 0xfffffff004087836 */ /* 0x040fe40000000000 */
[----:B------:R-:W-:Y:S01]  /*0b10*/  @!P1 IMAD.MOV R18, RZ, RZ, -R18 ;  /* 0x000000ffff129224 */ /* 0x000fe200078e0a12 */
[----:B------:R-:W-:Y:S01]  /*0b20*/  ISETP.GE.U32.AND P1, PT, R3, 0x7fffffdf, PT ;  /* 0x7fffffdf0300780c */ /* 0x000fe20003f26070 */
[----:B------:R-:W-:Y:S01]  /*0b30*/  VIADD R3, R4, 0xfffffffb ;  /* 0xfffffffb04037836 */ /* 0x000fe20000000000 */
[----:B------:R-:W-:Y:S01]  /*0b40*/  ISETP.GE.U32.AND P3, PT, R8, 0x7fffffd1, PT ;  /* 0x7fffffd10800780c */ /* 0x000fe20003f66070 */
[C---:B------:R-:W-:Y:S01]  /*0b50*/  VIADD R8, R4.reuse, 0xffffffec ;  /* 0xffffffec04087836 */ /* 0x040fe20000000000 */
[----:B------:R-:W-:Y:S01]  /*0b60*/  @!P0 LOP3.LUT R18, RZ, R74, RZ, 0x33, !PT ;  /* 0x0000004aff128212 */ /* 0x000fe200078e33ff */
[C---:B------:R-:W-:Y:S01]  /*0b70*/  VIADD R9, R4.reuse, 0xffffffee ;  /* 0xffffffee04097836 */ /* 0x040fe20000000000 */
[----:B------:R-:W-:Y:S01]  /*0b80*/  ISETP.GE.U32.AND P4, PT, R3, 0x7fffffdc, PT ;  /* 0x7fffffdc0300780c */ /* 0x000fe20003f86070 */
[----:B------:R-:W-:Y:S01]  /*0b90*/  VIADD R3, R4, 0xffffffef ;  /* 0xffffffef04037836 */ /* 0x000fe20000000000 */
[----:B------:R-:W-:Y:S01]  /*0ba0*/  ISETP.GE.U32.AND P0, PT, R8, 0x7fffffcd, PT ;  /* 0x7fffffcd0800780c */ /* 0x000fe20003f06070 */
[C---:B------:R-:W-:Y:S01]  /*0bb0*/  VIADD R7, R4.reuse, 0xffffffe8 ;  /* 0xffffffe804077836 */ /* 0x040fe20000000000 */
[----:B------:R-:W-:Y:S01]  /*0bc0*/  ISETP.GE.U32.AND P2, PT, R9, 0x7fffffcf, PT ;  /* 0x7fffffcf0900780c */ /* 0x000fe20003f46070 */
[C---:B------:R-:W-:Y:S01]  /*0bd0*/  VIADD R16, R4.reuse, 0xffffffe6 ;  /* 0xffffffe604107836 */ /* 0x040fe20000000000 */
[----:B------:R-:W-:Y:S01]  /*0be0*/  SEL R9, RZ, 0x1, P0 ;  /* 0x00000001ff097807 */ /* 0x000fe20000000000 */
[C---:B------:R-:W-:Y:S01]  /*0bf0*/  VIADD R15, R4.reuse, 0xffffffe7 ;  /* 0xffffffe7040f7836 */ /* 0x040fe20000000000 */
[----:B------:R-:W-:Y:S01]  /*0c00*/  ISETP.GE.U32.AND P0, PT, R3, 0x7fffffd0, PT ;  /* 0x7fffffd00300780c */ /* 0x000fe20003f06070 */
[C---:B------:R-:W-:Y:S01]  /*0c10*/  VIADD R3, R4.reuse, 0xffffffe9 ;  /* 0xffffffe904037836 */ /* 0x040fe20000000000 */
[----:B------:R-:W-:Y:S01]  /*0c20*/  ISETP.GE.U32.AND P6, PT, R7, 0x7fffffc9, PT ;  /* 0x7fffffc90700780c */ /* 0x000fe20003fc6070 */
[C---:B------:R-:W-:Y:S01]  /*0c30*/  VIADD R20, R4.reuse, 0xffffffe2 ;  /* 0xffffffe204147836 */ /* 0x040fe20000000000 */
[----:B------:R-:W-:Y:S01]  /*0c40*/  SEL R7, RZ, 0x4, P2 ;  /* 0x00000004ff077807 */ /* 0x000fe20001000000 */
[----:B------:R-:W-:Y:S01]  /*0c50*/  IMAD.IADD R9, R9, 0x1, R10 ;  /* 0x0000000109097824 */ /* 0x000fe200078e020a */
[----:B------:R-:W-:Y:S01]  /*0c60*/  ISETP.GE.U32.AND P2, PT, R3, 0x7fffffca, PT ;  /* 0x7fffffca0300780c */ /* 0x000fe20003f46070 */
[----:B------:R-:W-:Y:S01]  /*0c70*/  VIADD R3, R4, 0xffffffeb ;  /* 0xffffffeb04037836 */ /* 0x000fe20000000000 */
[----:B------:R-:W-:Y:S01]  /*0c80*/  SEL R8, RZ, 0x7fff8, P0 ;  /* 0x0007fff8ff087807 */ /* 0x000fe20000000000 */
[----:B------:R-:W-:Y:S01]  /*0c90*/  IMAD R37, R18, R5, RZ ;  /* 0x0000000512257224 */ /* 0x000fe200078e02ff */
[----:B------:R-:W-:Y:S01]  /*0ca0*/  ISETP.GE.U32.AND P0, PT, R11, 0x7fffffcb, PT ;  /* 0x7fffffcb0b00780c */ /* 0x000fe20003f06070 */
[----:B------:R-:W-:Y:S01]  /*0cb0*/  VIADD R11, R4, 0xffffffe4 ;  /* 0xffffffe4040b7836 */ /* 0x000fe20000000000 */
[----:B------:R-:W-:-:S02]  /*0cc0*/  SEL R13, RZ, 0x1, P6 ;  /* 0x00000001ff0d7807 */ /* 0x000fc40003000000 */
[----:B------:R-:W-:Y:S01]  /*0cd0*/  ISETP.GE.U32.AND P6, PT, R3, 0x7fffffcc, PT ;  /* 0x7fffffcc0300780c */ /* 0x000fe20003fc6070 */
[C---:B------:R-:W-:Y:S01]  /*0ce0*/  VIADD R3, R4.reuse, 0xffffffe5 ;  /* 0xffffffe504037836 */ /* 0x040fe20000000000 */
[----:B------:R-:W-:Y:S02]  /*0cf0*/  SEL R14, RZ, 0x1fffe, P2 ;  /* 0x0001fffeff0e7807 */ /* 0x000fe40001000000 */
[----:B------:R-:W-:Y:S02]  /*0d00*/  ISETP.GE.U32.AND P2, PT, R11, 0x7fffffc5, PT ;  /* 0x7fffffc50b00780c */ /* 0x000fe40003f46070 */
[----:B------:R-:W-:Y:S01]  /*0d10*/  SEL R11, RZ, 0x4, P0 ;  /* 0x00000004ff0b7807 */ /* 0x000fe20000000000 */
[----:B------:R-:W-:Y:S01]  /*0d20*/  IMAD.IADD R13, R13, 0x1, R14 ;  /* 0x000000010d0d7824 */ /* 0x000fe200078e020e */
[----:B------:R-:W-:Y:S01]  /*0d30*/  ISETP.GE.U32.AND P0, PT, R3, 0x7fffffc6, PT ;  /* 0x7fffffc60300780c */ /* 0x000fe20003f06070 */
[----:B------:R-:W-:Y:S01]  /*0d40*/  VIADD R3, R4, 0xffffffe1 ;  /* 0xffffffe104037836 */ /* 0x000fe20000000000 */
[----:B------:R-:W-:-:S02]  /*0d50*/  SEL R12, RZ, 0x7fff8, P6 ;  /* 0x0007fff8ff0c7807 */ /* 0x000fc40003000000 */
[----:B------:R-:W-:Y:S02]  /*0d60*/  SEL R17, RZ, 0x1fffe, P0 ;  /* 0x0001fffeff117807 */ /* 0x000fe40000000000 */
[----:B------:R-:W-:Y:S01]  /*0d70*/  ISETP.GE.U32.AND P0, PT, R3, 0x7fffffc2, PT ;  /* 0x7fffffc20300780c */ /* 0x000fe20003f06070 */
[----:B------:R-:W-:Y:S01]  /*0d80*/  VIADD R3, R4, 0xffffffe0 ;  /* 0xffffffe004037836 */ /* 0x000fe20000000000 */
[----:B------:R-:W-:Y:S02]  /*0d90*/  ISETP.GE.U32.AND P6, PT, R16, 0x7fffffc7, PT ;  /* 0x7fffffc71000780c */ /* 0x000fe40003fc6070 */
[----:B------:R-:W-:Y:S02]  /*0da0*/  SEL R21, RZ, 0x1fffe, P0 ;  /* 0x0001fffeff157807 */ /* 0x000fe40000000000 */
[----:B------:R-:W-:Y:S02]  /*0db0*/  SEL R16, RZ, 0x1, P2 ;  /* 0x00000001ff107807 */ /* 0x000fe40001000000 */
[----:B------:R-:W-:-:S02]  /*0dc0*/  ISETP.GE.U32.AND P0, PT, R3, 0x7fffffc1, PT ;  /* 0x7fffffc10300780c */ /* 0x000fc40003f06070 */
[----:B------:R-:W-:Y:S01]  /*0dd0*/  ISETP.GE.U32.AND P2, PT, R15, 0x7fffffc8, PT ;  /* 0x7fffffc80f00780c */ /* 0x000fe20003f46070 */
[----:B------:R-:W-:Y:S01]  /*0de0*/  IMAD.IADD R16, R16, 0x1, R17 ;  /* 0x0000000110107824 */ /* 0x000fe200078e0211 */
[----:B------:R-:W-:Y:S02]  /*0df0*/  SEL R15, RZ, 0x4, P6 ;  /* 0x00000004ff0f7807 */ /* 0x000fe40003000000 */
[----:B------:R-:W-:Y:S01]  /*0e00*/  ISETP.GE.U32.AND P6, PT, R20, 0x7fffffc3, PT ;  /* 0x7fffffc31400780c */ /* 0x000fe20003fc6070 */
[----:B------:R-:W-:Y:S01]  /*0e10*/  VIADD R20, R4, 0xffffffe3 ;  /* 0xffffffe304147836 */ /* 0x000fe20000000000 */
[----:B------:R-:W-:Y:S02]  /*0e20*/  SEL R14, RZ, 0x1, P0 ;  /* 0x00000001ff0e7807 */ /* 0x000fe40000000000 */
[----:B------:R-:W-:Y:S02]  /*0e30*/  SEL R10, RZ, 0x4, P6 ;  /* 0x00000004ff0a7807 */ /* 0x000fe40003000000 */
[----:B------:R-:W-:Y:S01]  /*0e40*/  ISETP.GE.U32.AND P6, PT, R20, 0x7fffffc4, PT ;  /* 0x7fffffc41400780c */ /* 0x000fe20003fc6070 */
[----:B------:R-:W-:Y:S01]  /*0e50*/  IMAD.IADD R14, R14, 0x1, R21 ;  /* 0x000000010e0e7824 */ /* 0x000fe200078e0215 */
[----:B------:R-:W-:Y:S01]  /*0e60*/  LOP3.LUT R13, R13, 0x3, RZ, 0xc0, !PT ;  /* 0x000000030d0d7812 */ /* 0x000fe200078ec0ff */
[----:B------:R-:W0:Y:S01]  /*0e70*/  LDC.64 R20, c[0x0][0x3a8] ;  /* 0x0000ea00ff147b82 */ /* 0x000e220000000a00 */
[----:B------:R-:W-:-:S02]  /*0e80*/  LOP3.LUT R9, R9, 0x3, RZ, 0xc0, !PT ;  /* 0x0000000309097812 */ /* 0x000fc400078ec0ff */
[----:B------:R-:W-:Y:S02]  /*0e90*/  IADD3 R11, PT, PT, R13, R12, R11 ;  /* 0x0000000c0d0b7210 */ /* 0x000fe40007ffe00b */
[----:B------:R-:W-:Y:S02]  /*0ea0*/  IADD3 R7, PT, PT, R9, R8, R7 ;  /* 0x0000000809077210 */ /* 0x000fe40007ffe007 */
[----:B------:R-:W-:Y:S01]  /*0eb0*/  SEL R9, RZ, 0x7fff8, P6 ;  /* 0x0007fff8ff097807 */ /* 0x000fe20003000000 */
[----:B------:R-:W-:Y:S01]  /*0ec0*/  IMAD.SHL.U32 R11, R11, 0x100, RZ ;  /* 0x000001000b0b7824 */ /* 0x000fe200078e00ff */
[----:B------:R-:W-:Y:S02]  /*0ed0*/  LOP3.LUT R14, R14, 0x3, RZ, 0xc0, !PT ;  /* 0x000000030e0e7812 */ /* 0x000fe400078ec0ff */
[----:B------:R-:W-:Y:S02]  /*0ee0*/  SEL R8, RZ, 0x7fff8, P2 ;  /* 0x0007fff8ff087807 */ /* 0x000fe40001000000 */
[----:B------:R-:W-:-:S02]  /*0ef0*/  LOP3.LUT R16, R16, 0x3, RZ, 0xc0, !PT ;  /* 0x0000000310107812 */ /* 0x000fc400078ec0ff */
[----:B------:R-:W-:Y:S02]  /*0f00*/  IADD3 R9, PT, PT, R14, R9, R10 ;  /* 0x000000090e097210 */ /* 0x000fe40007ffe00a */
[----:B------:R-:W-:Y:S02]  /*0f10*/  IADD3 R15, PT, PT, R16, R8, R15 ;  /* 0x00000008100f7210 */ /* 0x000fe40007ffe00f */
[----:B------:R-:W-:Y:S02]  /*0f20*/  LOP3.LUT R10, R9, 0xf, RZ, 0xc0, !PT ;  /* 0x0000000f090a7812 */ /* 0x000fe400078ec0ff */
[----:B------:R-:W-:Y:S02]  /*0f30*/  LOP3.LUT R8, R11, 0xf00, RZ, 0xe2, !PT ;  /* 0x00000f000b087812 */ /* 0x000fe400078ee2ff */
[----:B------:R-:W-:Y:S01]  /*0f40*/  ISETP.NE.U32.AND P2, PT, R38, RZ, PT ;  /* 0x000000ff2600720c */ /* 0x000fe20003f45070 */
[----:B------:R-:W-:Y:S01]  /*0f50*/  IMAD R10, R15, 0x10, R10 ;  /* 0x000000100f0a7824 */ /* 0x000fe200078e020a */
[----:B------:R-:W-:Y:S01]  /*0f60*/  PRMT R11, RZ, 0x7610, R11 ;  /* 0x00007610ff0b7816 */ /* 0x000fe2000000000b */
[----:B------:R-:W-:Y:S01]  /*0f70*/  IMAD R7, R7, 0x1000, R8 ;  /* 0x0000100007077824 */ /* 0x000fe200078e0208 */
[----:B---3--:R-:W-:Y:S09]  /*0f80*/  BRA.U UP0, `(.L_x_5) ;  /* 0x0000000100187547 */ /* 0x008ff2000b800000 */
[----:B------:R-:W-:Y:S01]  /*0f90*/  ELECT P6, URZ, PT ;  /* 0x0000000000ff782f */ /* 0x000fe200038c0000 */
[----:B------:R-:W-:Y:S01]  /*0fa0*/  IMAD.MOV.U32 R5, RZ, RZ, 0x1 ;  /* 0x00000001ff057424 */ /* 0x000fe200078e00ff */
[----:B------:R-:W-:Y:S01]  /*0fb0*/  UMOV UR4, 0x40 ;  /* 0x0000004000047882 */ /* 0x000fe20000000000 */
[----:B------:R-:W-:Y:S01]  /*0fc0*/  UVIRTCOUNT.DEALLOC.SMPOOL 0x80 ;  /* 0x000000800000784c */ /* 0x000fe20000000000 */
[----:B------:R-:W-:-:S09]  /*0fd0*/  ULEA UR4, UR5, UR4, 0x18 ;  /* 0x0000000405047291 */ /* 0x000fd2000f8ec0ff */
[----:B------:R1:W-:Y:S03]  /*0fe0*/  @P6 STS.U8 [UR4], R5 ;  /* 0x00000005ff006988 */ /* 0x0003e60008000004 */
.L_x_5:
[----:B------:R-:W-:Y:S01]  /*0ff0*/  ULEA UR10, UR13, UR10, 0x5 ;  /* 0x0000000a0d0a7291 */ /* 0x000fe2000f8e28ff */
[----:B------:R-:W-:Y:S01]  /*1000*/  IMAD.SHL.U32 R36, R37, 0x2, RZ ;  /* 0x0000000225247824 */ /* 0x000fe200078e00ff */
[----:B------:R-:W-:Y:S01]  /*1010*/  VOTEU.ALL UP1, P2 ;  /* 0x0000000000ff7886 */ /* 0x000fe20001020000 */
[----:B------:R-:W-:Y:S01]  /*1020*/  UIADD3 UR11, UPT, UPT, UR9, 0x4000, URZ ;  /* 0x00004000090b7890 */ /* 0x000fe2000fffe0ff */
[----:B0-----:R-:W-:Y:S01]  /*1030*/  IMAD R71, R20, 0x1e, RZ ;  /* 0x0000001e14477824 */ /* 0x001fe200078e02ff */
[----:B------:R-:W-:Y:S01]  /*1040*/  VOTEU.ALL UP2, P2 ;  /* 0x0000000000ff7886 */ /* 0x000fe20001040000 */
[----:B------:R-:W-:Y:S01]  /*1050*/  IADD3 R54, P6, PT, R36, UR16, RZ ;  /* 0x0000001024367c10 */ /* 0x000fe2000ffde0ff */
[----:B-1----:R-:W-:Y:S01]  /*1060*/  IMAD R5, R20, 0xf, RZ ;  /* 0x0000000f14057824 */ /* 0x002fe200078e02ff */
[----:B------:R-:W-:-:S04]  /*1070*/  @!UP1 UIADD3 UR4, UPT, UPT, -UR7, 0x100000, URZ ;  /* 0x0010000007049890 */ /* 0x000fc8000fffe1ff */
[----:B------:R-:W-:Y:S02]  /*1080*/  @!UP1 USHF.L.U32 UR5, UR4, 0xb, URZ ;  /* 0x0000000b04059899 */ /* 0x000fe400080006ff */
[----:B------:R-:W-:Y:S01]  /*1090*/  @!UP1 USHF.L.U32 UR4, UR4, 0x1, URZ ;  /* 0x0000000104049899 */ /* 0x000fe200080006ff */
[----:B------:R-:W-:Y:S01]  /*10a0*/  STTM.x128 tmem[UR10], RZ ;  /* 0x000000ff000079ed */ /* 0x000fe200083c000a */
[----:B------:R-:W0:Y:S02]  /*10b0*/  FENCE.VIEW.ASYNC.T ;  /* 0x00000000000073c6 */ /* 0x000e240000000200 */
[----:B0-----:R-:W-:Y:S01]  /*10c0*/  BAR.SYNC.DEFER_BLOCKING 0x0 ;  /* 0x0000000000007b1d */ /* 0x001fe20000010000 */
[----:B------:R-:W-:Y:S01]  /*10d0*/  LEA.HI.X.SX32 R55, R37, UR17, 0x1, P6 ;  /* 0x0000001125377c11 */ /* 0x000fe2000b0f0eff */
[----:B------:R-:W-:Y:S01]  /*10e0*/  IMAD.SHL.U32 R22, R20, 0x2, RZ ;  /* 0x0000000214167824 */ /* 0x000fe200078e00ff */
[----:B------:R-:W-:Y:S01]  /*10f0*/  IADD3 R14, P6, PT, R71, R54, RZ ;  /* 0x00000036470e7210 */ /* 0x000fe20007fde0ff */
[----:B------:R-:W-:-:S03]  /*1100*/  VIADD R9, R4, 0xfffffff7 ;  /* 0xfffffff704097836 */ /* 0x000fc60000000000 */
[----:B------:R-:W-:Y:S02]  /*1110*/  LEA.HI.X.SX32 R15, R5, R55, 0x1, P6 ;  /* 0x00000037050f7211 */ /* 0x000fe400030f0eff */
[----:B------:R-:W-:Y:S01]  /*1120*/  IADD3 R8, P6, PT, R22, R54, RZ ;  /* 0x0000003616087210 */ /* 0x000fe20007fde0ff */
[----:B------:R-:W0:Y:S02]  /*1130*/  FENCE.VIEW.ASYNC.S ;  /* 0x00000000000073c6 */ /* 0x000e240000000000 */
[----:B0-----:R0:W1:Y:S02]  /*1140*/  @!UP2 SYNCS.EXCH.64 URZ, [UR11], UR4 ;  /* 0x000000040bffa5b2 */ /* 0x0010640008000100 */
[----:B-1----:R-:W-:Y:S01]  /*1150*/  BAR.SYNC.DEFER_BLOCKING 0x0 ;  /* 0x0000000000007b1d */ /* 0x002fe20000010000 */
[----:B------:R-:W-:Y:S02]  /*1160*/  LOP3.LUT R10, R10, 0xff, RZ, 0xc0, !PT ;  /* 0x000000ff0a0a7812 */ /* 0x000fe400078ec0ff */
[----:B------:R-:W-:Y:S01]  /*1170*/  PRMT R16, RZ, 0x7610, R16 ;  /* 0x00007610ff107816 */ /* 0x000fe20000000010 */
[----:B------:R-:W-:-:S02]  /*1180*/  VIADD R5, R4, 0xfffffff6 ;  /* 0xfffffff604057836 */ /* 0x000fc40000000000 */
[----:B------:R-:W-:-:S05]  /*1190*/  IMAD.IADD R7, R7, 0x1, R10 ;  /* 0x0000000107077824 */ /* 0x000fca00078e020a */
[----:B------:R-:W-:Y:S01]  /*11a0*/  LOP3.LUT R40, R7, 0xffff, RZ, 0xc0, !PT ;  /* 0x0000ffff07287812 */ /* 0x000fe200078ec0ff */
[C---:B------:R-:W-:Y:S02]  /*11b0*/  IMAD.SHL.U32 R23, R20.reuse, 0x4, RZ ;  /* 0x0000000414177824 */ /* 0x040fe400078e00ff */
[C---:B------:R-:W-:Y:S02]  /*11c0*/  IMAD R31, R20.reuse, 0x22, RZ ;  /* 0x00000022141f7824 */ /* 0x040fe400078e02ff */
[C---:B------:R-:W-:Y:S02]  /*11d0*/  IMAD.SHL.U32 R24, R20.reuse, 0x8, RZ ;  /* 0x0000000814187824 */ /* 0x040fe400078e00ff */
[C---:B------:R-:W-:Y:S02]  /*11e0*/  IMAD R17, R20.reuse, 0x12, RZ ;  /* 0x0000001214117824 */ /* 0x040fe400078e02ff */
[C---:B------:R-:W-:Y:S02]  /*11f0*/  IMAD R25, R20.reuse, 0x9, RZ ;  /* 0x0000000914197824 */ /* 0x040fe400078e02ff */
[----:B------:R-:W-:-:S02]  /*1200*/  IMAD R33, R20, 0x26, RZ ;  /* 0x0000002614217824 */ /* 0x000fc400078e02ff */
[C---:B------:R-:W-:Y:S01]  /*1210*/  IMAD R39, R20.reuse, 0x14, RZ ;  /* 0x0000001414277824 */ /* 0x040fe200078e02ff */
[----:B------:R1:W2:Y:S01]  /*1220*/  @!P3 LDG.E.U16 R11, desc[UR20][R14.64] ;  /* 0x000000140e0bb981 */ /* 0x0002a2000c1e1500 */
[----:B------:R-:W-:Y:S01]  /*1230*/  ISETP.GE.U32.AND P3, PT, R9, 0x7fffffd8, PT ;  /* 0x7fffffd80900780c */ /* 0x000fe20003f66070 */
[C---:B------:R-:W-:Y:S01]  /*1240*/  IMAD R41, R20.reuse, 0x28, RZ ;  /* 0x0000002814297824 */ /* 0x040fe200078e02ff */
[C---:B------:R-:W-:Y:S02]  /*1250*/  LEA.HI.X.SX32 R9, R20.reuse, R55, 0x1, P6 ;  /* 0x0000003714097211 */ /* 0x040fe400030f0eff */
[----:B------:R-:W-:Y:S01]  /*1260*/  PRMT R18, RZ, 0x7610, R18 ;  /* 0x00007610ff127816 */ /* 0x000fe20000000012 */
[C---:B------:R-:W-:Y:S01]  /*1270*/  IMAD R45, R20.reuse, 0x2a, RZ ;  /* 0x0000002a142d7824 */ /* 0x040fe200078e02ff */
[C---:B------:R-:W-:Y:S01]  /*1280*/  LEA R12, P6, R20.reuse, R54, 0x2 ;  /* 0x00000036140c7211 */ /* 0x040fe200078c10ff */
[----:B------:R3:W4:Y:S01]  /*1290*/  @!P1 LDG.E.U16 R16, desc[UR20][R8.64] ;  /* 0x0000001408109981 */ /* 0x000722000c1e1500 */
[----:B------:R-:W-:Y:S01]  /*12a0*/  ISETP.GE.U32.AND P1, PT, R5, 0x7fffffd7, PT ;  /* 0x7fffffd70500780c */ /* 0x000fe20003f26070 */
[----:B------:R-:W-:Y:S01]  /*12b0*/  IMAD R47, R20, 0x2c, RZ ;  /* 0x0000002c142f7824 */ /* 0x000fe200078e02ff */
[----:B------:R-:W-:-:S02]  /*12c0*/  PRMT R5, RZ, 0x7610, R5 ;  /* 0x00007610ff057816 */ /* 0x000fc40000000005 */
[----:B------:R-:W-:Y:S01]  /*12d0*/  PRMT R42, RZ, 0x7610, R42 ;  /* 0x00007610ff2a7816 */ /* 0x000fe2000000002a */
[----:B------:R-:W-:Y:S01]  /*12e0*/  IMAD R51, R20, 0x2e, RZ ;  /* 0x0000002e14337824 */ /* 0x000fe200078e02ff */
[-C--:B------:R-:W-:Y:S01]  /*12f0*/  LEA.HI.X.SX32 R13, R22, R55.reuse, 0x1, P6 ;  /* 0x00000037160d7211 */ /* 0x080fe200030f0eff */
[C---:B------:R-:W-:Y:S01]  /*1300*/  IMAD R53, R20.reuse, 0x30, RZ ;  /* 0x0000003014357824 */ /* 0x040fe200078e02ff */
[--C-:B------:R-:W-:Y:S02]  /*1310*/  SHF.R.U32.HI R7, RZ, 0xf, R40.reuse ;  /* 0x0000000fff077819 */ /* 0x100fe40000011628 */
[----:B------:R-:W-:Y:S01]  /*1320*/  PRMT R43, RZ, 0x7610, R43 ;  /* 0x00007610ff2b7816 */ /* 0x000fe2000000002b */
[----:B------:R5:W2:Y:S01]  /*1330*/  @!P5 LDG.E.U16 R5, desc[UR20][R12.64] ;  /* 0x000000140c05d981 */ /* 0x000aa2000c1e1500 */
[CC--:B-1----:R-:W-:Y:S01]  /*1340*/  LEA R14, P6, R20.reuse, R54.reuse, 0x3 ;  /* 0x00000036140e7211 */ /* 0x0c2fe200078c18ff */
[C---:B------:R-:W-:Y:S01]  /*1350*/  IMAD R67, R20.reuse, 0x1c, RZ ;  /* 0x0000001c14437824 */ /* 0x040fe200078e02ff */
[----:B------:R-:W-:Y:S01]  /*1360*/  LOP3.LUT P5, RZ, R7, 0x1, RZ, 0xc0, !PT ;  /* 0x0000000107ff7812 */ /* 0x000fe200078ac0ff */
[C---:B------:R-:W-:Y:S01]  /*1370*/  IMAD R63, R20.reuse, 0x32, RZ ;  /* 0x00000032143f7824 */ /* 0x040fe200078e02ff */
[----:B------:R-:W-:Y:S01]  /*1380*/  PRMT R7, RZ, 0x7610, R7 ;  /* 0x00007610ff077816 */ /* 0x000fe20000000007 */
[C---:B---3--:R-:W-:Y:S01]  /*1390*/  IMAD.SHL.U32 R9, R20.reuse, 0x10, RZ ;  /* 0x0000001014097824 */ /* 0x048fe200078e00ff */
[-C--:B------:R-:W-:Y:S01]  /*13a0*/  LEA.HI.X.SX32 R15, R23, R55.reuse, 0x1, P6 ;  /* 0x00000037170f7211 */ /* 0x080fe200030f0eff */
[C---:B------:R-:W-:Y:S01]  /*13b0*/  IMAD R65, R20.reuse, 0x34, RZ ;  /* 0x0000003414417824 */ /* 0x040fe200078e02ff */
[----:B------:R-:W-:Y:S01]  /*13c0*/  SHF.R.U32.HI R8, RZ, 0xe, R40 ;  /* 0x0000000eff087819 */ /* 0x000fe20000011628 */
[C---:B------:R-:W-:Y:S01]  /*13d0*/  IMAD R69, R20.reuse, 0x36, RZ ;  /* 0x0000003614457824 */ /* 0x040fe200078e02ff */
[-C--:B------:R-:W-:Y:S01]  /*13e0*/  LEA R26, P6, R20, R54.reuse, 0x5 ;  /* 0x00000036141a7211 */ /* 0x080fe200078c28ff */
[----:B------:R1:W3:Y:S01]  /*13f0*/  @!P4 LDG.E.U16 R7, desc[UR20][R14.64] ;  /* 0x000000140e07c981 */ /* 0x0002e2000c1e1500 */
[----:B------:R-:W-:Y:S01]  /*1400*/  LOP3.LUT P4, RZ, R8, 0x1, RZ, 0xc0, !PT ;  /* 0x0000000108ff7812 */ /* 0x000fe2000788c0ff */
[C---:B------:R-:W-:Y:S01]  /*1410*/  IMAD R73, R20.reuse, 0x38, RZ ;  /* 0x0000003814497824 */ /* 0x040fe200078e02ff */
[-C--:B------:R-:W-:Y:S01]  /*1420*/  LEA.HI.X.SX32 R27, R9, R55.reuse, 0x1, P6 ;  /* 0x00000037091b7211 */ /* 0x080fe200030f0eff */
[C---:B------:R-:W-:Y:S01]  /*1430*/  IMAD R9, R20.reuse, 0x11, RZ ;  /* 0x0000001114097824 */ /* 0x040fe200078e02ff */
[-C--:B------:R-:W-:Y:S01]  /*1440*/  IADD3 R30, P6, PT, R31, R54.reuse, RZ ;  /* 0x000000361f1e7210 */ /* 0x080fe20007fde0ff */
[----:B------:R-:W-:Y:S01]  /*1450*/  IMAD R77, R20, 0x3a, RZ ;  /* 0x0000003a144d7824 */ /* 0x000fe200078e02ff */
[----:B-----5:R-:W-:Y:S01]  /*1460*/  PRMT R12, RZ, 0x7610, R12 ;  /* 0x00007610ff0c7816 */ /* 0x020fe2000000000c */
[----:B------:R-:W-:Y:S01]  /*1470*/  VIADD R8, R4, 0xfffffffa ;  /* 0xfffffffa04087836 */ /* 0x000fe20000000000 */
[-C--:B------:R-:W-:Y:S01]  /*1480*/  LEA.HI.X.SX32 R31, R9, R55.reuse, 0x1, P6 ;  /* 0x00000037091f7211 */ /* 0x080fe200030f0eff */
[C---:B------:R-:W-:Y:S01]  /*1490*/  IMAD R79, R20.reuse, 0x3c, RZ ;  /* 0x0000003c144f7824 */ /* 0x040fe200078e02ff */
[----:B------:R-:W-:Y:S01]  /*14a0*/  PRMT R9, RZ, 0x7610, R9 ;  /* 0x00007610ff097816 */ /* 0x000fe20000000009 */
[C---:B------:R-:W-:Y:S01]  /*14b0*/  IMAD R81, R20.reuse, 0x3e, RZ ;  /* 0x0000003e14517824 */ /* 0x040fe200078e02ff */
[----:B-1----:R-:W-:Y:S01]  /*14c0*/  LEA R14, P6, R20, R54, 0x4 ;  /* 0x00000036140e7211 */ /* 0x002fe200078c20ff */
[----:B------:R1:W5:Y:S01]  /*14d0*/  @P5 LDG.E.U16 R12, desc[UR20][R26.64] ;  /* 0x000000141a0c5981 */ /* 0x000362000c1e1500 */
[----:B------:R-:W-:Y:S01]  /*14e0*/  SHF.R.U32.HI R10, RZ, 0xd, R40 ;  /* 0x0000000dff0a7819 */ /* 0x000fe20000011628 */
[----:B------:R-:W-:Y:S01]  /*14f0*/  IMAD.SHL.U32 R0, R0, 0x80, RZ ;  /* 0x0000008000007824 */ /* 0x000fe200078e00ff */
[----:B------:R-:W-:Y:S01]  /*1500*/  ISETP.GE.U32.AND P5, PT, R8, 0x7fffffdb, PT ;  /* 0x7fffffdb0800780c */ /* 0x000fe20003fa6070 */
[----:B------:R1:W5:Y:S01]  /*1510*/  @P4 LDG.E.U16 R9, desc[UR20][R30.64] ;  /* 0x000000141e094981 */ /* 0x000362000c1e1500 */
[----:B------:R-:W-:Y:S01]  /*1520*/  PRMT R8, RZ, 0x7610, R8 ;  /* 0x00007610ff087816 */ /* 0x000fe20000000008 */
[----:B0-----:R-:W0:Y:S01]  /*1530*/  LDCU UR4, c[0x0][0x3b0] ;  /* 0x00007600ff0477ac */ /* 0x001e220008000800 */
[----:B------:R-:W-:-:S02]  /*1540*/  LEA.HI.X.SX32 R15, R24, R55, 0x1, P6 ;  /* 0x00000037180f7211 */ /* 0x000fc400030f0eff */
[----:B------:R-:W-:Y:S01]  /*1550*/  LOP3.LUT P4, RZ, R10, 0x1, RZ, 0xc0, !PT ;  /* 0x000000010aff7812 */ /* 0x000fe2000788c0ff */
[----:B------:R-:W-:Y:S01]  /*1560*/  VIADD R10, R4, 0xfffffff5 ;  /* 0xfffffff5040a7836 */ /* 0x000fe20000000000 */
[-C--:B------:R-:W-:Y:S01]  /*1570*/  IADD3 R28, P6, PT, R17, R54.reuse, RZ ;  /* 0x00000036111c7210 */ /* 0x080fe20007fde0ff */
[----:B-1----:R-:W-:Y:S01]  /*1580*/  IMAD R27, R20, 0x24, RZ ;  /* 0x00000024141b7824 */ /* 0x002fe200078e02ff */
[----:B------:R-:W-:Y:S01]  /*1590*/  PRMT R13, RZ, 0x7610, R13 ;  /* 0x00007610ff0d7816 */ /* 0x000fe2000000000d */
[----:B------:R1:W2:Y:S01]  /*15a0*/  @!P3 LDG.E.U16 R8, desc[UR20][R14.64] ;  /* 0x000000140e08b981 */ /* 0x0002a2000c1e1500 */
[----:B------:R-:W-:Y:S02]  /*15b0*/  LEA.HI.X.SX32 R29, R25, R55, 0x1, P6 ;  /* 0x00000037191d7211 */ /* 0x000fe400030f0eff */
[----:B------:R-:W-:Y:S02]  /*15c0*/  ISETP.GE.U32.AND P3, PT, R10, 0x7fffffd6, PT ;  /* 0x7fffffd60a00780c */ /* 0x000fe40003f66070 */
[----:B------:R-:W-:Y:S01]  /*15d0*/  SHF.R.U32.HI R10, RZ, 0xc, R40 ;  /* 0x0000000cff0a7819 */ /* 0x000fe20000011628 */
[----:B------:R0:W2:Y:S01]  /*15e0*/  @!P1 LDG.E.U16 R13, desc[UR20][R28.64] ;  /* 0x000000141c0d9981 */ /* 0x0000a2000c1e1500 */
[----:B------:R-:W-:-:S02]  /*15f0*/  IADD3 R30, P6, PT, R27, R54, RZ ;  /* 0x000000361b1e7210 */ /* 0x000fc40007fde0ff */
[----:B------:R-:W-:Y:S01]  /*1600*/  LOP3.LUT P1, RZ, R10, 0x1, RZ, 0xc0, !PT ;  /* 0x000000010aff7812 */ /* 0x000fe2000782c0ff */
[C---:B-1----:R-:W-:Y:S01]  /*1610*/  IMAD R15, R20.reuse, 0x13, RZ ;  /* 0x00000013140f7824 */ /* 0x042fe200078e02ff */
[-C--:B------:R-:W-:Y:S01]  /*1620*/  LEA.HI.X.SX32 R31, R17, R55.reuse, 0x1, P6 ;  /* 0x00000037111f7211 */ /* 0x080fe200030f0eff */
[----:B------:R-:W-:Y:S01]  /*1630*/  IMAD R26, R20, 0xa, RZ ;  /* 0x0000000a141a7824 */ /* 0x000fe200078e02ff */
[----:B------:R-:W-:Y:S02]  /*1640*/  PRMT R10, RZ, 0x7610, R10 ;  /* 0x00007610ff0a7816 */ /* 0x000fe4000000000a */
[----:B------:R-:W-:Y:S01]  /*1650*/  IADD3 R32, P6, PT, R33, R54, RZ ;  /* 0x0000003621207210 */ /* 0x000fe20007fde0ff */
[----:B------:R-:W-:Y:S02]  /*1660*/  VIADD R14, R4, 0xfffffff4 ;  /* 0xfffffff4040e7836 */ /* 0x000fe40000000000 */
[----:B------:R-:W-:Y:S01]  /*1670*/  IMAD R27, R20, 0x5, RZ ;  /* 0x00000005141b7824 */ /* 0x000fe200078e02ff */
[----:B------:R-:W-:Y:S01]  /*1680*/  LEA.HI.X.SX32 R33, R15, R55, 0x1, P6 ;  /* 0x000000370f217211 */ /* 0x000fe200030f0eff */
[----:B------:R1:W2:Y:S01]  /*1690*/  @P4 LDG.E.U16 R10, desc[UR20][R30.64] ;  /* 0x000000141e0a4981 */ /* 0x0002a2000c1e1500 */
[----:B------:R-:W-:-:S02]  /*16a0*/  PRMT R15, RZ, 0x7610, R15 ;  /* 0x00007610ff0f7816 */ /* 0x000fc4000000000f */
[-C--:B0-----:R-:W-:Y:S02]  /*16b0*/  IADD3 R28, P6, PT, R26, R54.reuse, RZ ;  /* 0x000000361a1c7210 */ /* 0x081fe40007fde0ff */
[----:B------:R-:W-:Y:S02]  /*16c0*/  ISETP.GE.U32.AND P4, PT, R14, 0x7fffffd5, PT ;  /* 0x7fffffd50e00780c */ /* 0x000fe40003f86070 */
[----:B------:R-:W-:Y:S01]  /*16d0*/  SHF.R.U32.HI R14, RZ, 0xb, R40 ;  /* 0x0000000bff0e7819 */ /* 0x000fe20000011628 */
[----:B------:R0:W2:Y:S01]  /*16e0*/  @P1 LDG.E.U16 R15, desc[UR20][R32.64] ;  /* 0x00000014200f1981 */ /* 0x0000a2000c1e1500 */
[----:B------:R-:W-:Y:S02]  /*16f0*/  LEA.HI.X.SX32 R29, R27, R55, 0x1, P6 ;  /* 0x000000371b1d7211 */ /* 0x000fe400030f0eff */
[----:B-1----:R-:W-:Y:S02]  /*1700*/  IADD3 R30, P6, PT, R39, R54, RZ ;  /* 0x00000036271e7210 */ /* 0x002fe40007fde0ff */
[----:B------:R-:W-:-:S02]  /*1710*/  LOP3.LUT P1, RZ, R14, 0x1, RZ, 0xc0, !PT ;  /* 0x000000010eff7812 */ /* 0x000fc4000782c0ff */
[----:B------:R-:W-:Y:S02]  /*1720*/  PRMT R14, RZ, 0x7610, R14 ;  /* 0x00007610ff0e7816 */ /* 0x000fe4000000000e */
[-C--:B------:R-:W-:Y:S01]  /*1730*/  LEA.HI.X.SX32 R31, R26, R55.reuse, 0x1, P6 ;  /* 0x000000371a1f7211 */ /* 0x080fe200030f0eff */
[----:B------:R-:W-:Y:S01]  /*1740*/  VIADD R17, R4, 0xfffffffc ;  /* 0xfffffffc04117836 */ /* 0x000fe20000000000 */
[----:B0-----:R-:W-:Y:S02]  /*1750*/  IADD3 R32, P6, PT, R41, R54, RZ ;  /* 0x0000003629207210 */ /* 0x001fe40007fde0ff */
[----:B------:R-:W-:Y:S01]  /*1760*/  SHF.R.U32.HI R34, RZ, 0xa, R40 ;  /* 0x0000000aff227819 */ /* 0x000fe20000011628 */
[----:B------:R0:W3:Y:S01]  /*1770*/  @!P5 LDG.E.U16 R14, desc[UR20][R28.64] ;  /* 0x000000141c0ed981 */ /* 0x0000e2000c1e1500 */
[----:B------:R-:W-:Y:S02]  /*1780*/  LEA.HI.X.SX32 R33, R39, R55, 0x1, P6 ;  /* 0x0000003727217211 */ /* 0x000fe400030f0eff */
[----:B------:R-:W-:-:S02]  /*1790*/  ISETP.GE.U32.AND P5, PT, R17, 0x7fffffdd, PT ;  /* 0x7fffffdd1100780c */ /* 0x000fc40003fa6070 */
[----:B------:R-:W-:Y:S01]  /*17a0*/  LOP3.LUT P6, RZ, R34, 0x1, RZ, 0xc0, !PT ;  /* 0x0000000122ff7812 */ /* 0x000fe200078cc0ff */
[----:B------:R-:W2:Y:S01]  /*17b0*/  @P1 LDG.E.U16 R18, desc[UR20][R32.64] ;  /* 0x0000001420121981 */ /* 0x000ea2000c1e1500 */
[----:B------:R-:W-:Y:S01]  /*17c0*/  PRMT R17, RZ, 0x7610, R17 ;  /* 0x00007610ff117816 */ /* 0x000fe20000000011 */
[C---:B------:R-:W-:Y:S01]  /*17d0*/  IMAD R41, R20.reuse, 0x16, RZ ;  /* 0x0000001614297824 */ /* 0x040fe200078e02ff */
[----:B------:R-:W-:Y:S01]  /*17e0*/  IADD3 R44, P1, PT, R45, R54, RZ ;  /* 0x000000362d2c7210 */ /* 0x000fe20007f3e0ff */
[----:B0-----:R-:W-:Y:S01]  /*17f0*/  IMAD R29, R20, 0x15, RZ ;  /* 0x00000015141d7824 */ /* 0x001fe200078e02ff */
[----:B------:R-:W-:Y:S02]  /*1800*/  SHF.R.U32.HI R28, RZ, 0x9, R40 ;  /* 0x00000009ff1c7819 */ /* 0x000fe40000011628 */
[----:B------:R0:W2:Y:S01]  /*1810*/  @!P3 LDG.E.U16 R17, desc[UR20][R30.64] ;  /* 0x000000141e11b981 */ /* 0x0000a2000c1e1500 */
[----:B------:R-:W-:Y:S02]  /*1820*/  PRMT R39, RZ, 0x7610, R39 ;  /* 0x00007610ff277816 */ /* 0x000fe40000000027 */
[----:B------:R-:W-:Y:S01]  /*1830*/  LOP3.LUT P3, RZ, R28, 0x1, RZ, 0xc0, !PT ;  /* 0x000000011cff7812 */ /* 0x000fe2000786c0ff */
[----:B------:R-:W-:Y:S01]  /*1840*/  IMAD R28, R20, 0xb, RZ ;  /* 0x0000000b141c7824 */ /* 0x000fe200078e02ff */
[----:B------:R-:W-:-:S02]  /*1850*/  LEA.HI.X.SX32 R45, R29, R55, 0x1, P1 ;  /* 0x000000371d2d7211 */ /* 0x000fc400008f0eff */
[----:B------:R-:W-:Y:S02]  /*1860*/  SHF.R.U32.HI R29, RZ, 0x8, R40 ;  /* 0x00000008ff1d7819 */ /* 0x000fe40000011628 */
[-C--:B0-----:R-:W-:Y:S01]  /*1870*/  IADD3 R30, P1, PT, R41, R54.reuse, RZ ;  /* 0x00000036291e7210 */ /* 0x081fe20007f3e0ff */
[----:B------:R-:W2:Y:S01]  /*1880*/  @P6 LDG.E.U16 R39, desc[UR20][R44.64] ;  /* 0x000000142c276981 */ /* 0x000ea2000c1e1500 */
[-C--:B------:R-:W-:Y:S02]  /*1890*/  IADD3 R46, P6, PT, R47, R54.reuse, RZ ;  /* 0x000000362f2e7210 */ /* 0x080fe40007fde0ff */
[-C--:B------:R-:W-:Y:S02]  /*18a0*/  LEA.HI.X.SX32 R31, R28, R55.reuse, 0x1, P1 ;  /* 0x000000371c1f7211 */ /* 0x080fe400008f0eff */
[----:B------:R-:W-:Y:S01]  /*18b0*/  LOP3.LUT P1, RZ, R29, 0x1, RZ, 0xc0, !PT ;  /* 0x000000011dff7812 */ /* 0x000fe2000782c0ff */
[----:B------:R-:W-:Y:S01]  /*18c0*/  VIADD R29, R4, 0xfffffff9 ;  /* 0xfffffff9041d7836 */ /* 0x000fe20000000000 */
[-C--:B------:R-:W-:Y:S01]  /*18d0*/  LEA.HI.X.SX32 R47, R41, R55.reuse, 0x1, P6 ;  /* 0x00000037292f7211 */ /* 0x080fe200030f0eff */
[----:B------:R0:W2:Y:S01]  /*18e0*/  @!P4 LDG.E.U16 R42, desc[UR20][R30.64] ;  /* 0x000000141e2ac981 */ /* 0x0000a2000c1e1500 */
[----:B------:R-:W-:Y:S01]  /*18f0*/  PRMT R41, RZ, 0x7610, R41 ;  /* 0x00007610ff297816 */ /* 0x000fe20000000029 */
[----:B------:R-:W-:Y:S01]  /*1900*/  IMAD R33, R20, 0x17, RZ ;  /* 0x0000001714217824 */ /* 0x000fe200078e02ff */
[----:B------:R-:W-:Y:S01]  /*1910*/  ISETP.GE.U32.AND P4, PT, R29, 0x7fffffda, PT ;  /* 0x7fffffda1d00780c */ /* 0x000fe20003f86070 */
[----:B------:R-:W-:Y:S01]  /*1920*/  VIADD R32, R4, 0xfffffff3 ;  /* 0xfffffff304207836 */ /* 0x000fe20000000000 */
[-C--:B------:R-:W-:Y:S01]  /*1930*/  IADD3 R50, P6, PT, R51, R54.reuse, RZ ;  /* 0x0000003633327210 */ /* 0x080fe20007fde0ff */
[C---:B------:R-:W-:Y:S01]  /*1940*/  IMAD R29, R20.reuse, 0x6, RZ ;  /* 0x00000006141d7824 */ /* 0x040fe200078e02ff */
[----:B------:R1:W2:Y:S02]  /*1950*/  @P3 LDG.E.U16 R41, desc[UR20][R46.64] ;  /* 0x000000142e293981 */ /* 0x0002a4000c1e1500 */
[----:B------:R-:W-:Y:S01]  /*1960*/  LEA.HI.X.SX32 R51, R33, R55, 0x1, P6 ;  /* 0x0000003721337211 */ /* 0x000fe200030f0eff */
[----:B0-----:R-:W-:Y:S01]  /*1970*/  IMAD R30, R20, 0x3, RZ ;  /* 0x00000003141e7824 */ /* 0x001fe200078e02ff */
[----:B------:R-:W-:Y:S01]  /*1980*/  ISETP.GE.U32.AND P3, PT, R32, 0x7fffffd4, PT ;  /* 0x7fffffd42000780c */ /* 0x000fe20003f66070 */
[----:B------:R-:W-:Y:S01]  /*1990*/  IMAD R31, R20, 0xc, RZ ;  /* 0x0000000c141f7824 */ /* 0x000fe200078e02ff */
[----:B------:R-:W-:-:S02]  /*19a0*/  IADD3 R32, P6, PT, R29, R54, RZ ;  /* 0x000000361d207210 */ /* 0x000fc40007fde0ff */
[----:B------:R-:W-:Y:S01]  /*19b0*/  PRMT R44, RZ, 0x7610, R44 ;  /* 0x00007610ff2c7816 */ /* 0x000fe2000000002c */
[----:B------:R-:W-:Y:S01]  /*19c0*/  VIADD R34, R4, 0xfffffff8 ;  /* 0xfffffff804227836 */ /* 0x000fe20000000000 */
[-C--:B------:R-:W-:Y:S01]  /*19d0*/  LEA.HI.X.SX32 R33, R30, R55.reuse, 0x1, P6 ;  /* 0x000000371e217211 */ /* 0x080fe200030f0eff */
[----:B-1----:R-:W-:Y:S01]  /*19e0*/  IMAD R47, R20, 0x18, RZ ;  /* 0x00000018142f7824 */ /* 0x002fe200078e02ff */
[----:B------:R-:W-:Y:S02]  /*19f0*/  IADD3 R48, P6, PT, R31, R54, RZ ;  /* 0x000000361f307210 */ /* 0x000fe40007fde0ff */
[----:B------:R-:W-:Y:S01]  /*1a00*/  PRMT R46, RZ, 0x7610, R46 ;  /* 0x00007610ff2e7816 */ /* 0x000fe2000000002e */
[----:B------:R0:W2:Y:S01]  /*1a10*/  @P1 LDG.E.U16 R44, desc[UR20][R50.64] ;  /* 0x00000014322c1981 */ /* 0x0000a2000c1e1500 */
[----:B------:R-:W-:Y:S02]  /*1a20*/  LEA.HI.X.SX32 R49, R29, R55, 0x1, P6 ;  /* 0x000000371d317211 */ /* 0x000fe400030f0eff */
[----:B------:R-:W-:-:S02]  /*1a30*/  ISETP.GE.U32.AND P1, PT, R34, 0x7fffffd9, PT ;  /* 0x7fffffd92200780c */ /* 0x000fc40003f26070 */
[----:B------:R-:W-:Y:S01]  /*1a40*/  SHF.R.U32.HI R34, RZ, 0x7, R40 ;  /* 0x00000007ff227819 */ /* 0x000fe20000011628 */
[----:B------:R1:W2:Y:S01]  /*1a50*/  @!P5 LDG.E.U16 R46, desc[UR20][R32.64] ;  /* 0x00000014202ed981 */ /* 0x0002a2000c1e1500 */
[----:B------:R-:W-:Y:S02]  /*1a60*/  PRMT R45, RZ, 0x7610, R45 ;  /* 0x00007610ff2d7816 */ /* 0x000fe4000000002d */
[-C--:B0-----:R-:W-:Y:S01]  /*1a70*/  IADD3 R50, P6, PT, R47, R54.reuse, RZ ;  /* 0x000000362f327210 */ /* 0x081fe20007fde0ff */
[----:B------:R-:W2:Y:S01]  /*1a80*/  @!P4 LDG.E.U16 R43, desc[UR20][R48.64] ;  /* 0x00000014302bc981 */ /* 0x000ea2000c1e1500 */
[----:B------:R-:W-:Y:S02]  /*1a90*/  LOP3.LUT P5, RZ, R34, 0x1, RZ, 0xc0, !PT ;  /* 0x0000000122ff7812 */ /* 0x000fe400078ac0ff */
[----:B------:R-:W-:Y:S01]  /*1aa0*/  LEA.HI.X.SX32 R51, R31, R55, 0x1, P6 ;  /* 0x000000371f337211 */ /* 0x000fe200030f0eff */
[C---:B-1----:R-:W-:Y:S01]  /*1ab0*/  VIADD R32, R4.reuse, 0xfffffff1 ;  /* 0xfffffff104207836 */ /* 0x042fe20000000000 */
[----:B------:R-:W-:Y:S01]  /*1ac0*/  IADD3 R52, P6, PT, R53, R54, RZ ;  /* 0x0000003635347210 */ /* 0x000fe20007fde0ff */
[----:B------:R-:W-:-:S02]  /*1ad0*/  VIADD R34, R4, 0xfffffff2 ;  /* 0xfffffff204227836 */ /* 0x000fc40000000000 */
[----:B------:R0:W2:Y:S01]  /*1ae0*/  @!P3 LDG.E.U16 R45, desc[UR20][R50.64] ;  /* 0x00000014322db981 */ /* 0x0000a2000c1e1500 */
[----:B------:R-:W-:Y:S01]  /*1af0*/  ISETP.GE.U32.AND P3, PT, R32, 0x7fffffd2, PT ;  /* 0x7fffffd22000780c */ /* 0x000fe20003f66070 */
[----:B------:R-:W-:Y:S01]  /*1b00*/  IMAD R32, R20, 0xe, RZ ;  /* 0x0000000e14207824 */ /* 0x000fe200078e02ff */
[----:B------:R-:W-:Y:S02]  /*1b10*/  LEA.HI.X.SX32 R53, R47, R55, 0x1, P6 ;  /* 0x000000372f357211 */ /* 0x000fe400030f0eff */
[----:B------:R-:W-:Y:S02]  /*1b20*/  PRMT R47, RZ, 0x7610, R47 ;  /* 0x00007610ff2f7816 */ /* 0x000fe4000000002f */
[----:B------:R-:W-:Y:S01]  /*1b30*/  ISETP.GE.U32.AND P4, PT, R34, 0x7fffffd3, PT ;  /* 0x7fffffd32200780c */ /* 0x000fe20003f86070 */
[----:B------:R-:W-:Y:S01]  /*1b40*/  VIADD R34, R4, 0xffffffff ;  /* 0xffffffff04227836 */ /* 0x000fe20000000000 */
[----:B------:R-:W-:Y:S01]  /*1b50*/  IADD3 R56, P6, PT, R32, R54, RZ ;  /* 0x0000003620387210 */ /* 0x000fe20007fde0ff */
[C---:B------:R-:W-:Y:S01]  /*1b60*/  IMAD R33, R20.reuse, 0x7, RZ ;  /* 0x0000000714217824 */ /* 0x040fe200078e02ff */
[----:B------:R1:W2:Y:S01]  /*1b70*/  @P5 LDG.E.U16 R47, desc[UR20][R52.64] ;  /* 0x00000014342f5981 */ /* 0x0002a2000c1e1500 */
[----:B0-----:R-:W-:Y:S01]  /*1b80*/  IMAD R51, R20, 0x1a, RZ ;  /* 0x0000001a14337824 */ /* 0x001fe200078e02ff */
[----:B------:R-:W-:Y:S01]  /*1b90*/  ISETP.GE.U32.AND P5, PT, R34, 0x7fffffe0, PT ;  /* 0x7fffffe02200780c */ /* 0x000fe20003fa6070 */
[----:B------:R-:W-:Y:S01]  /*1ba0*/  IMAD R34, R20, 0xd, RZ ;  /* 0x0000000d14227824 */ /* 0x000fe200078e02ff */
[----:B------:R-:W-:-:S02]  /*1bb0*/  PRMT R48, RZ, 0x7610, R48 ;  /* 0x00007610ff307816 */ /* 0x000fc40000000030 */
[-C--:B------:R-:W-:Y:S02]  /*1bc0*/  LEA.HI.X.SX32 R57, R33, R55.reuse, 0x1, P6 ;  /* 0x0000003721397211 */ /* 0x080fe400030f0eff */
[-C--:B------:R-:W-:Y:S02]  /*1bd0*/  IADD3 R58, P6, PT, R51, R54.reuse, RZ ;  /* 0x00000036333a7210 */ /* 0x080fe40007fde0ff */
[----:B------:R-:W-:Y:S01]  /*1be0*/  SHF.R.U32.HI R49, RZ, 0x6, R40 ;  /* 0x00000006ff317819 */ /* 0x000fe20000011628 */
[----:B------:R0:W2:Y:S01]  /*1bf0*/  @!P1 LDG.E.U16 R48, desc[UR20][R56.64] ;  /* 0x0000001438309981 */ /* 0x0000a2000c1e1500 */
[----:B------:R-:W-:Y:S02]  /*1c00*/  LEA.HI.X.SX32 R59, R34, R55, 0x1, P6 ;  /* 0x00000037223b7211 */ /* 0x000fe400030f0eff */
[----:B------:R-:W-:Y:S02]  /*1c10*/  IADD3 R60, P1, PT, R67, R54, RZ ;  /* 0x00000036433c7210 */ /* 0x000fe40007f3e0ff */
[----:B------:R-:W-:-:S02]  /*1c20*/  LOP3.LUT P6, RZ, R49, 0x1, RZ, 0xc0, !PT ;  /* 0x0000000131ff7812 */ /* 0x000fc400078cc0ff */
[----:B-1----:R-:W-:Y:S02]  /*1c30*/  PRMT R52, RZ, 0x7610, R52 ;  /* 0x00007610ff347816 */ /* 0x002fe40000000034 */
[----:B------:R-:W-:Y:S02]  /*1c40*/  SHF.R.U32.HI R49, RZ, 0x5, R40 ;  /* 0x00000005ff317819 */ /* 0x000fe40000011628 */
[-C--:B------:R-:W-:Y:S02]  /*1c50*/  LEA.HI.X.SX32 R61, R32, R55.reuse, 0x1, P1 ;  /* 0x00000037203d7211 */ /* 0x080fe400008f0eff */
[----:B------:R-:W-:Y:S01]  /*1c60*/  PRMT R50, RZ, 0x7610, R50 ;  /* 0x00007610ff327816 */ /* 0x000fe20000000032 */
[----:B------:R-:W2:Y:S01]  /*1c70*/  @!P4 LDG.E.U16 R52, desc[UR20][R58.64] ;  /* 0x000000143a34c981 */ /* 0x000ea2000c1e1500 */
[----:B------:R-:W-:Y:S01]  /*1c80*/  LOP3.LUT P1, RZ, R49, 0x1, RZ, 0xc0, !PT ;  /* 0x0000000131ff7812 */ /* 0x000fe2000782c0ff */
[C---:B------:R-:W-:Y:S01]  /*1c90*/  IMAD R49, R20.reuse, 0x19, RZ ;  /* 0x0000001914317824 */ /* 0x040fe200078e02ff */
[----:B------:R-:W-:Y:S01]  /*1ca0*/  IADD3 R62, P4, PT, R63, R54, RZ ;  /* 0x000000363f3e7210 */ /* 0x000fe20007f9e0ff */
[----:B------:R-:W-:Y:S01]  /*1cb0*/  IMAD R53, R20, 0x1b, RZ ;  /* 0x0000001b14357824 */ /* 0x000fe200078e02ff */
[----:B------:R1:W2:Y:S02]  /*1cc0*/  @!P3 LDG.E.U16 R50, desc[UR20][R60.64] ;  /* 0x000000143c32b981 */ /* 0x0002a4000c1e1500 */
[----:B------:R-:W-:-:S02]  /*1cd0*/  LEA.HI.X.SX32 R63, R49, R55, 0x1, P4 ;  /* 0x00000037313f7211 */ /* 0x000fc400020f0eff */
[-C--:B------:R-:W-:Y:S01]  /*1ce0*/  IADD3 R64, P4, PT, R69, R54.reuse, RZ ;  /* 0x0000003645407210 */ /* 0x080fe20007f9e0ff */
[C---:B0-----:R-:W-:Y:S01]  /*1cf0*/  IMAD R57, R20.reuse, 0x1d, RZ ;  /* 0x0000001d14397824 */ /* 0x041fe200078e02ff */
[-C--:B-1----:R-:W-:Y:S02]  /*1d00*/  IADD3 R60, P3, PT, R65, R54.reuse, RZ ;  /* 0x00000036413c7210 */ /* 0x082fe40007f7e0ff */
[-C--:B------:R-:W-:Y:S02]  /*1d10*/  LEA.HI.X.SX32 R65, R53, R55.reuse, 0x1, P4 ;  /* 0x0000003735417211 */ /* 0x080fe400020f0eff */
[-C--:B------:R-:W-:Y:S02]  /*1d20*/  LEA.HI.X.SX32 R61, R51, R55.reuse, 0x1, P3 ;  /* 0x00000037333d7211 */ /* 0x080fe400018f0eff */
[-C--:B------:R-:W-:Y:S02]  /*1d30*/  IADD3 R66, P3, PT, R73, R54.reuse, RZ ;  /* 0x0000003649427210 */ /* 0x080fe40007f7e0ff */
[----:B------:R-:W-:Y:S01]  /*1d40*/  IADD3 R68, P4, PT, R77, R54, RZ ;  /* 0x000000364d447210 */ /* 0x000fe20007f9e0ff */
[----:B------:R-:W-:Y:S01]  /*1d50*/  IMAD R59, R20, 0x1f, RZ ;  /* 0x0000001f143b7824 */ /* 0x000fe200078e02ff */
[----:B------:R-:W-:-:S02]  /*1d60*/  LEA.HI.X.SX32 R67, R67, R55, 0x1, P3 ;  /* 0x0000003743437211 */ /* 0x000fc400018f0eff */
[-C--:B------:R-:W-:Y:S02]  /*1d70*/  LEA.HI.X.SX32 R69, R57, R55.reuse, 0x1, P4 ;  /* 0x0000003739457211 */ /* 0x080fe400020f0eff */
[-C--:B------:R-:W-:Y:S02]  /*1d80*/  IADD3 R70, P3, PT, R79, R54.reuse, RZ ;  /* 0x000000364f467210 */ /* 0x080fe40007f7e0ff */
[----:B------:R-:W-:Y:S02]  /*1d90*/  IADD3 R72, P4, PT, R81, R54, RZ ;  /* 0x0000003651487210 */ /* 0x000fe40007f9e0ff */
[--C-:B------:R-:W-:Y:S02]  /*1da0*/  SHF.R.U32.HI R49, RZ, 0x4, R40.reuse ;  /* 0x00000004ff317819 */ /* 0x100fe40000011628 */
[----:B------:R-:W-:Y:S02]  /*1db0*/  SHF.R.U32.HI R51, RZ, 0x3, R40 ;  /* 0x00000003ff337819 */ /* 0x000fe40000011628 */
[----:B------:R-:W-:-:S02]  /*1dc0*/  LEA.HI.X.SX32 R71, R71, R55, 0x1, P3 ;  /* 0x0000003747477211 */ /* 0x000fc400018f0eff */
[----:B------:R-:W-:Y:S02]  /*1dd0*/  LEA.HI.X.SX32 R73, R59, R55, 0x1, P4 ;  /* 0x000000373b497211 */ /* 0x000fe400020f0eff */
[----:B------:R-:W-:Y:S02]  /*1de0*/  PRMT R56, RZ, 0x7610, R56 ;  /* 0x00007610ff387816 */ /* 0x000fe40000000038 */
[----:B------:R-:W-:Y:S02]  /*1df0*/  LOP3.LUT P3, RZ, R49, 0x1, RZ, 0xc0, !PT ;  /* 0x0000000131ff7812 */ /* 0x000fe4000786c0ff */
[----:B------:R-:W-:Y:S02]  /*1e00*/  LOP3.LUT P4, RZ, R51, 0x1, RZ, 0xc0, !PT ;  /* 0x0000000133ff7812 */ /* 0x000fe4000788c0ff */
[----:B------:R-:W-:Y:S01]  /*1e10*/  PRMT R49, RZ, 0x7610, R49 ;  /* 0x00007610ff317816 */ /* 0x000fe20000000031 */
[----:B------:R-:W2:Y:S01]  /*1e20*/  @P6 LDG.E.U16 R56, desc[UR20][R62.64] ;  /* 0x000000143e386981 */ /* 0x000ea2000c1e1500 */
[----:B------:R-:W-:-:S02]  /*1e30*/  SHF.R.U32.HI R51, RZ, 0x2, R40 ;  /* 0x00000002ff337819 */ /* 0x000fc40000011628 */
[----:B------:R-:W-:Y:S02]  /*1e40*/  SHF.R.U32.HI R40, RZ, 0x1, R40 ;  /* 0x00000001ff287819 */ /* 0x000fe40000011628 */
[----:B------:R0:W4:Y:S02]  /*1e50*/  @!P5 LDG.E.U16 R49, desc[UR20][R54.64] ;  /* 0x000000143631d981 */ /* 0x000124000c1e1500 */
[----:B------:R-:W-:Y:S02]  /*1e60*/  LOP3.LUT P6, RZ, R40, 0x1, RZ, 0xc0, !PT ;  /* 0x0000000128ff7812 */ /* 0x000fe400078cc0ff */
[----:B------:R-:W-:Y:S02]  /*1e70*/  SHF.R.U32.HI R40, RZ, 0x5, R35 ;  /* 0x00000005ff287819 */ /* 0x000fe40000011623 */
[----:B------:R-:W-:Y:S02]  /*1e80*/  LOP3.LUT P5, RZ, R51, 0x1, RZ, 0xc0, !PT ;  /* 0x0000000133ff7812 */ /* 0x000fe400078ac0ff */
[----:B------:R-:W-:-:S02]  /*1e90*/  PRMT R51, RZ, 0x7610, R51 ;  /* 0x00007610ff337816 */ /* 0x000fc40000000033 */
[----:B0-----:R-:W-:Y:S02]  /*1ea0*/  SGXT.U32 R55, R40, 0x3 ;  /* 0x000000032837781a */ /* 0x001fe40000000000 */
[----:B------:R-:W-:Y:S02]  /*1eb0*/  PRMT R58, RZ, 0x7610, R58 ;  /* 0x00007610ff3a7816 */ /* 0x000fe4000000003a */
[----:B------:R0:W2:Y:S01]  /*1ec0*/  @P1 LDG.E.U16 R51, desc[UR20][R60.64] ;  /* 0x000000143c331981 */ /* 0x0000a2000c1e1500 */
[----:B------:R-:W-:Y:S02]  /*1ed0*/  LOP3.LUT R40, R0, R55, RZ, 0xfc, !PT ;  /* 0x0000003700287212 */ /* 0x000fe400078efcff */
[----:B------:R-:W-:Y:S01]  /*1ee0*/  PRMT R53, RZ, 0x7610, R53 ;  /* 0x00007610ff357816 */ /* 0x000fe20000000035 */
[----:B------:R1:W2:Y:S01]  /*1ef0*/  @P3 LDG.E.U16 R58, desc[UR20][R64.64] ;  /* 0x00000014403a3981 */ /* 0x0002a2000c1e1500 */
[----:B------:R-:W-:Y:S02]  /*1f00*/  PRMT R54, RZ, 0x7610, R54 ;  /* 0x00007610ff367816 */ /* 0x000fe40000000036 */
[----:B------:R-:W-:-:S02]  /*1f10*/  PRMT R55, RZ, 0x7610, R55 ;  /* 0x00007610ff377816 */ /* 0x000fc40000000037 */
[----:B------:R1:W2:Y:S01]  /*1f20*/  @P4 LDG.E.U16 R53, desc[UR20][R66.64] ;  /* 0x0000001442354981 */ /* 0x0002a2000c1e1500 */
[----:B0-----:R-:W-:-:S03]  /*1f30*/  PRMT R60, RZ, 0x7610, R60 ;  /* 0x00007610ff3c7816 */ /* 0x001fc6000000003c */
[----:B------:R0:W2:Y:S04]  /*1f40*/  @P5 LDG.E.U16 R54, desc[UR20][R68.64] ;  /* 0x0000001444365981 */ /* 0x0000a8000c1e1500 */
[----:B------:R0:W2:Y:S04]  /*1f50*/  @P6 LDG.E.U16 R55, desc[UR20][R70.64] ;  /* 0x0000001446376981 */ /* 0x0000a8000c1e1500 */
[----:B------:R0:W2:Y:S01]  /*1f60*/  @!P0 LDG.E.U16 R60, desc[UR20][R72.64] ;  /* 0x00000014483c8981 */ /* 0x0000a2000c1e1500 */
[C---:B-1----:R-:W-:Y:S02]  /*1f70*/  LOP3.LUT R64, R40.reuse, 0x20, RZ, 0xfc, !PT ;  /* 0x0000002028407812 */ /* 0x042fe400078efcff */
[----:B------:R-:W-:-:S02]  /*1f80*/  LOP3.LUT R61, R40, 0x10, RZ, 0xfc, !PT ;  /* 0x00000010283d7812 */ /* 0x000fc400078efcff */
[----:B------:R-:W-:Y:S02]  /*1f90*/  IABS R65, R64 ;  /* 0x0000004000417213 */ /* 0x000fe40000000000 */
[----:B------:R-:W-:Y:S02]  /*1fa0*/  LOP3.LUT R59, R40, 0x8, RZ, 0xfc, !PT ;  /* 0x00000008283b7812 */ /* 0x000fe400078efcff */
[----:B------:R-:W-:Y:S02]  /*1fb0*/  IABS R63, R61 ;  /* 0x0000003d003f7213 */ /* 0x000fe40000000000 */
[----:B------:R-:W-:Y:S01]  /*1fc0*/  ISETP.GE.AND P1, PT, R61, RZ, PT ;  /* 0x000000ff3d00720c */ /* 0x000fe20003f26270 */
[----:B------:R-:W-:Y:S01]  /*1fd0*/  IMAD.HI.U32 R61, R19, R65, RZ ;  /* 0x00000041133d7227 */ /* 0x000fe200078e00ff */
[----:B------:R-:W-:-:S03]  /*1fe0*/  IABS R62, R59 ;  /* 0x0000003b003e7213 */ /* 0x000fc60000000000 */
[----:B------:R-:W-:Y:S02]  /*1ff0*/  IMAD.MOV R61, RZ, RZ, -R61 ;  /* 0x000000ffff3d7224 */ /* 0x000fe400078e0a3d */
[----:B------:R-:W-:-:S04]  /*2000*/  IMAD.HI.U32 R57, R19, R62, RZ ;  /* 0x0000003e13397227 */ /* 0x000fc800078e00ff */
[----:B------:R-:W-:Y:S02]  /*2010*/  IMAD R65, R6, R61, R65 ;  /* 0x0000003d06417224 */ /* 0x000fe400078e0241 */
[----:B------:R-:W-:Y:S01]  /*2020*/  IMAD.MOV R57, RZ, RZ, -R57 ;  /* 0x000000ffff397224 */ /* 0x000fe200078e0a39 */
[----:B------:R-:W-:Y:S02]  /*2030*/  LOP3.LUT R66, R40, 0x30, RZ, 0xfc, !PT ;  /* 0x0000003028427812 */ /* 0x000fe400078efcff */
[C---:B------:R-:W-:Y:S01]  /*2040*/  ISETP.GT.U32.AND P6, PT, R6.reuse, R65, PT ;  /* 0x000000410600720c */ /* 0x040fe20003fc4070 */
[----:B------:R-:W-:Y:S01]  /*2050*/  IMAD R57, R6, R57, R62 ;  /* 0x0000003906397224 */ /* 0x000fe200078e023e */
[----:B0-----:R-:W-:-:S04]  /*2060*/  IABS R69, R66 ;  /* 0x0000004200457213 */ /* 0x001fc80000000000 */
[----:B------:R-:W-:Y:S01]  /*2070*/  ISETP.GT.U32.AND P5, PT, R6, R57, PT ;  /* 0x000000390600720c */ /* 0x000fe20003fa4070 */
[----:B------:R-:W-:Y:S01]  /*2080*/  IMAD.HI.U32 R62, R19, R69, RZ ;  /* 0x00000045133e7227 */ /* 0x000fe200078e00ff */
[----:B------:R-:W-:Y:S02]  /*2090*/  LOP3.LUT R70, R40, 0x48, RZ, 0xfc, !PT ;  /* 0x0000004828467812 */ /* 0x000fe400078efcff */
[----:B------:R-:W-:Y:S01]  /*20a0*/  ISETP.GE.AND P3, PT, R59, RZ, PT ;  /* 0x000000ff3b00720c */ /* 0x000fe20003f66270 */
[----:B------:R-:W-:Y:S01]  /*20b0*/  IMAD.MOV R62, RZ, RZ, -R62 ;  /* 0x000000ffff3e7224 */ /* 0x000fe200078e0a3e */
[----:B------:R-:W-:Y:S01]  /*20c0*/  IABS R77, R70 ;  /* 0x00000046004d7213 */ /* 0x000fe20000000000 */
[----:B------:R-:W-:Y:S01]  /*20d0*/  @!P6 IMAD.IADD R65, R65, 0x1, -R6 ;  /* 0x000000014141e824 */ /* 0x000fe200078e0a06 */
[----:B------:R-:W-:Y:S01]  /*20e0*/  ISETP.GE.AND P4, PT, R64, RZ, PT ;  /* 0x000000ff4000720c */ /* 0x000fe20003f86270 */
[----:B------:R-:W-:Y:S01]  /*20f0*/  IMAD.HI.U32 R59, R19, R63, RZ ;  /* 0x0000003f133b7227 */ /* 0x000fe200078e00ff */
[----:B------:R-:W-:-:S02]  /*2100*/  LOP3.LUT R64, R40, 0x28, RZ, 0xfc, !PT ;  /* 0x0000002828407812 */ /* 0x000fc400078efcff */
[C---:B------:R-:W-:Y:S01]  /*2110*/  ISETP.GT.U32.AND P6, PT, R6.reuse, R65, PT ;  /* 0x000000410600720c */ /* 0x040fe20003fc4070 */
[----:B------:R-:W-:Y:S02]  /*2120*/  IMAD R69, R6, R62, R69 ;  /* 0x0000003e06457224 */ /* 0x000fe400078e0245 */
[----:B------:R-:W-:Y:S02]  /*2130*/  @!P5 IMAD.IADD R57, R57, 0x1, -R6 ;  /* 0x000000013939d824 */ /* 0x000fe400078e0a06 */
[----:B------:R-:W-:Y:S01]  /*2140*/  IMAD.HI.U32 R62, R19, R77, RZ ;  /* 0x0000004d133e7227 */ /* 0x000fe200078e00ff */
[----:B------:R-:W-:-:S03]  /*2150*/  IABS R67, R64 ;  /* 0x0000004000437213 */ /* 0x000fc60000000000 */
[----:B------:R-:W-:Y:S01]  /*2160*/  IMAD.MOV R59, RZ, RZ, -R59 ;  /* 0x000000ffff3b7224 */ /* 0x000fe200078e0a3b */
[C---:B------:R-:W-:Y:S01]  /*2170*/  ISETP.GT.U32.AND P5, PT, R6.reuse, R57, PT ;  /* 0x000000390600720c */ /* 0x040fe20003fa4070 */
[----:B------:R-:W-:Y:S02]  /*2180*/  IMAD.MOV R62, RZ, RZ, -R62 ;  /* 0x000000ffff3e7224 */ /* 0x000fe400078e0a3e */
[----:B------:R-:W-:Y:S01]  /*2190*/  IMAD R59, R6, R59, R63 ;  /* 0x0000003b063b7224 */ /* 0x000fe200078e023f */
[----:B------:R-:W-:Y:S01]  /*21a0*/  LOP3.LUT R68, R40, 0x40, RZ, 0xfc, !PT ;  /* 0x0000004028447812 */ /* 0x000fe200078efcff */
[----:B------:R-:W-:-:S04]  /*21b0*/  IMAD.HI.U32 R61, R19, R67, RZ ;  /* 0x00000043133d7227 */ /* 0x000fc800078e00ff */
[C---:B------:R-:W-:Y:S01]  /*21c0*/  IMAD R77, R6.reuse, R62, R77 ;  /* 0x0000003e064d7224 */ /* 0x040fe200078e024d */
[C---:B------:R-:W-:Y:S01]  /*21d0*/  ISETP.GT.U32.AND P0, PT, R6.reuse, R59, PT ;  /* 0x0000003b0600720c */ /* 0x040fe20003f04070 */
[----:B------:R-:W-:Y:S01]  /*21e0*/  IMAD.MOV R61, RZ, RZ, -R61 ;  /* 0x000000ffff3d7224 */ /* 0x000fe200078e0a3d */
[----:B------:R-:W-:Y:S01]  /*21f0*/  IABS R73, R68 ;  /* 0x0000004400497213 */ /* 0x000fe20000000000 */
[----:B------:R-:W-:Y:S01]  /*2200*/  @!P6 IMAD.IADD R65, R65, 0x1, -R6 ;  /* 0x000000014141e824 */ /* 0x000fe200078e0a06 */
[----:B------:R-:W-:Y:S02]  /*2210*/  ISETP.GT.U32.AND P6, PT, R6, R77, PT ;  /* 0x0000004d0600720c */ /* 0x000fe40003fc4070 */
[----:B------:R-:W-:Y:S01]  /*2220*/  LOP3.LUT R78, R40, 0x50, RZ, 0xfc, !PT ;  /* 0x00000050284e7812 */ /* 0x000fe200078efcff */
[----:B------:R-:W-:Y:S02]  /*2230*/  IMAD R67, R6, R61, R67 ;  /* 0x0000003d06437224 */ /* 0x000fe400078e0243 */
[----:B------:R-:W-:Y:S01]  /*2240*/  IMAD.HI.U32 R61, R19, R73, RZ ;  /* 0x00000049133d7227 */ /* 0x000fe200078e00ff */
[----:B------:R-:W-:-:S03]  /*2250*/  IABS R79, R78 ;  /* 0x0000004e004f7213 */ /* 0x000fc60000000000 */
[--C-:B------:R-:W-:Y:S02]  /*2260*/  @!P5 IMAD.IADD R57, R57, 0x1, -R6.reuse ;  /* 0x000000013939d824 */ /* 0x100fe400078e0a06 */
[----:B------:R-:W-:Y:S01]  /*2270*/  IMAD.MOV R63, RZ, RZ, -R61 ;  /* 0x000000ffff3f7224 */ /* 0x000fe200078e0a3d */
[----:B------:R-:W-:Y:S01]  /*2280*/  LOP3.LUT R82, R40, 0x60, RZ, 0xfc, !PT ;  /* 0x0000006028527812 */ /* 0x000fe200078efcff */
[----:B------:R-:W-:Y:S02]  /*2290*/  IMAD.MOV.U32 R61, RZ, RZ, R57 ;  /* 0x000000ffff3d7224 */ /* 0x000fe400078e0039 */
[----:B------:R-:W-:Y:S02]  /*22a0*/  @!P0 IMAD.IADD R59, R59, 0x1, -R6 ;  /* 0x000000013b3b8824 */ /* 0x000fe400078e0a06 */
[----:B------:R-:W-:Y:S01]  /*22b0*/  IMAD.HI.U32 R57, R19, R79, RZ ;  /* 0x0000004f13397227 */ /* 0x000fe200078e00ff */
[----:B------:R-:W-:-:S03]  /*22c0*/  IABS R83, R82 ;  /* 0x0000005200537213 */ /* 0x000fc60000000000 */
[----:B------:R-:W-:Y:S01]  /*22d0*/  @!P6 IMAD.IADD R77, R77, 0x1, -R6 ;  /* 0x000000014d4de824 */ /* 0x000fe200078e0a06 */
[----:B------:R-:W-:Y:S01]  /*22e0*/  ISETP.GT.U32.AND P0, PT, R6, R59, PT ;  /* 0x0000003b0600720c */ /* 0x000fe20003f04070 */
[----:B------:R-:W-:-:S03]  /*22f0*/  IMAD.MOV R57, RZ, RZ, -R57 ;  /* 0x000000ffff397224 */ /* 0x000fc600078e0a39 */
[C---:B------:R-:W-:Y:S01]  /*2300*/  ISETP.GT.U32.AND P6, PT, R6.reuse, R77, PT ;  /* 0x0000004d0600720c */ /* 0x040fe20003fc4070 */
[C---:B------:R-:W-:Y:S02]  /*2310*/  IMAD R79, R6.reuse, R57, R79 ;  /* 0x00000039064f7224 */ /* 0x040fe400078e024f */
[----:B------:R-:W-:Y:S01]  /*2320*/  IMAD.HI.U32 R57, R19, R83, RZ ;  /* 0x0000005313397227 */ /* 0x000fe200078e00ff */
[----:B------:R-:W-:Y:S02]  /*2330*/  ISETP.GT.U32.AND P5, PT, R6, R67, PT ;  /* 0x000000430600720c */ /* 0x000fe40003fa4070 */
[----:B------:R-:W-:Y:S01]  /*2340*/  LOP3.LUT R84, R40, 0x68, RZ, 0xfc, !PT ;  /* 0x0000006828547812 */ /* 0x000fe200078efcff */
[----:B------:R-:W-:Y:S02]  /*2350*/  IMAD.MOV R57, RZ, RZ, -R57 ;  /* 0x000000ffff397224 */ /* 0x000fe400078e0a39 */
[----:B------:R-:W-:Y:S01]  /*2360*/  @!P3 IMAD.MOV R61, RZ, RZ, -R61 ;  /* 0x000000ffff3db224 */ /* 0x000fe200078e0a3d */
[C---:B------:R-:W-:Y:S01]  /*2370*/  ISETP.GT.U32.AND P3, PT, R6.reuse, R69, PT ;  /* 0x000000450600720c */ /* 0x040fe20003f64070 */
[C---:B------:R-:W-:Y:S01]  /*2380*/  IMAD R83, R6.reuse, R57, R83 ;  /* 0x0000003906537224 */ /* 0x040fe200078e0253 */
[----:B------:R-:W-:Y:S01]  /*2390*/  IABS R85, R84 ;  /* 0x0000005400557213 */ /* 0x000fe20000000000 */
[----:B------:R-:W-:-:S02]  /*23a0*/  IMAD R73, R6, R63, R73 ;  /* 0x0000003f06497224 */ /* 0x000fc400078e0249 */
[--C-:B------:R-:W-:Y:S02]  /*23b0*/  @!P0 IMAD.IADD R59, R59, 0x1, -R6.reuse ;  /* 0x000000013b3b8824 */ /* 0x100fe400078e0a06 */
[----:B------:R-:W-:Y:S01]  /*23c0*/  @!P6 IMAD.IADD R77, R77, 0x1, -R6 ;  /* 0x000000014d4de824 */ /* 0x000fe200078e0a06 */
[C---:B------:R-:W-:Y:S01]  /*23d0*/  ISETP.GT.U32.AND P6, PT, R6.reuse, R83, PT ;  /* 0x000000530600720c */ /* 0x040fe20003fc4070 */
[----:B------:R-:W-:Y:S01]  /*23e0*/  IMAD.MOV.U32 R63, RZ, RZ, R59 ;  /* 0x000000ffff3f7224 */ /* 0x000fe200078e003b */
[----:B------:R-:W-:Y:S01]  /*23f0*/  ISETP.GT.U32.AND P0, PT, R6, R73, PT ;  /* 0x000000490600720c */ /* 0x000fe20003f04070 */
[----:B------:R-:W-:-:S04]  /*2400*/  IMAD.HI.U32 R59, R19, R85, RZ ;  /* 0x00000055133b7227 */ /* 0x000fc800078e00ff */
[--C-:B------:R-:W-:Y:S01]  /*2410*/  @!P5 IMAD.IADD R67, R67, 0x1, -R6.reuse ;  /* 0x000000014343d824 */ /* 0x100fe200078e0a06 */
[----:B------:R-:W-:Y:S01]  /*2420*/  ISETP.GE.AND P5, PT, R64, RZ, PT ;  /* 0x000000ff4000720c */ /* 0x000fe20003fa6270 */
[----:B------:R-:W-:Y:S01]  /*2430*/  IMAD.MOV R64, RZ, RZ, -R59 ;  /* 0x000000ffff407224 */ /* 0x000fe200078e0a3b */
[----:B------:R-:W-:Y:S01]  /*2440*/  IABS R62, R40 ;  /* 0x00000028003e7213 */ /* 0x000fe20000000000 */
[--C-:B------:R-:W-:Y:S01]  /*2450*/  @!P3 IMAD.IADD R69, R69, 0x1, -R6.reuse ;  /* 0x000000014545b824 */ /* 0x100fe200078e0a06 */
[C---:B------:R-:W-:Y:S01]  /*2460*/  ISETP.GT.U32.AND P3, PT, R6.reuse, R67, PT ;  /* 0x000000430600720c */ /* 0x040fe20003f64070 */
[C---:B------:R-:W-:Y:S02]  /*2470*/  IMAD R85, R6.reuse, R64, R85 ;  /* 0x0000004006557224 */ /* 0x040fe400078e0255 */
[--C-:B------:R-:W-:Y:S02]  /*2480*/  @!P6 IMAD.IADD R83, R83, 0x1, -R6.reuse ;  /* 0x000000015353e824 */ /* 0x100fe400078e0a06 */
[----:B------:R-:W-:Y:S01]  /*2490*/  @!P0 IMAD.IADD R73, R73, 0x1, -R6 ;  /* 0x0000000149498824 */ /* 0x000fe200078e0a06 */
[C---:B------:R-:W-:Y:S01]  /*24a0*/  ISETP.GT.U32.AND P6, PT, R6.reuse, R85, PT ;  /* 0x000000550600720c */ /* 0x040fe20003fc4070 */
[----:B------:R-:W-:Y:S01]  /*24b0*/  IMAD.HI.U32 R57, R19, R62, RZ ;  /* 0x0000003e13397227 */ /* 0x000fe200078e00ff */
[----:B------:R-:W-:-:S03]  /*24c0*/  ISETP.GT.U32.AND P0, PT, R6, R69, PT ;  /* 0x000000450600720c */ /* 0x000fc60003f04070 */
[----:B------:R-:W-:Y:S01]  /*24d0*/  @!P1 IMAD.MOV R63, RZ, RZ, -R63 ;  /* 0x000000ffff3f9224 */ /* 0x000fe200078e0a3f */
[C---:B------:R-:W-:Y:S01]  /*24e0*/  ISETP.GT.U32.AND P1, PT, R6.reuse, R73, PT ;  /* 0x000000490600720c */ /* 0x040fe20003f24070 */
[----:B------:R-:W-:Y:S02]  /*24f0*/  IMAD.MOV R71, RZ, RZ, -R57 ;  /* 0x000000ffff477224 */ /* 0x000fe400078e0a39 */
[----:B------:R-:W-:Y:S01]  /*2500*/  @!P3 IMAD.IADD R67, R67, 0x1, -R6 ;  /* 0x000000014343b824 */ /* 0x000fe200078e0a06 */
[C---:B------:R-:W-:Y:S01]  /*2510*/  ISETP.GT.U32.AND P3, PT, R6.reuse, R79, PT ;  /* 0x0000004f0600720c */ /* 0x040fe20003f64070 */
[----:B------:R-:W-:Y:S01]  /*2520*/  IMAD R59, R6, R71, R62 ;  /* 0x00000047063b7224 */ /* 0x000fe200078e023e */
[----:B------:R-:W-:Y:S01]  /*2530*/  LOP3.LUT R86, R40, 0x70, RZ, 0xfc, !PT ;  /* 0x0000007028567812 */ /* 0x000fe200078efcff */
[----:B------:R-:W-:Y:S02]  /*2540*/  VIADD R57, R0, UR14 ;  /* 0x0000000e00397c36 */ /* 0x000fe40008000000 */
[--C-:B------:R-:W-:Y:S01]  /*2550*/  @!P6 IMAD.IADD R85, R85, 0x1, -R6.reuse ;  /* 0x000000015555e824 */ /* 0x100fe200078e0a06 */
[----:B------:R-:W-:Y:S01]  /*2560*/  ISETP.GT.U32.AND P6, PT, R6, R59, PT ;  /* 0x0000003b0600720c */ /* 0x000fe20003fc4070 */
[----:B------:R-:W-:Y:S01]  /*2570*/  VIADD R74, R57, 0x18 ;  /* 0x00000018394a7836 */ /* 0x000fe20000000000 */
[----:B------:R-:W-:Y:S01]  /*2580*/  IABS R87, R86 ;  /* 0x0000005600577213 */ /* 0x000fe20000000000 */
[--C-:B------:R-:W-:Y:S01]  /*2590*/  @!P0 IMAD.IADD R69, R69, 0x1, -R6.reuse ;  /* 0x0000000145458824 */ /* 0x100fe200078e0a06 */
[----:B------:R-:W-:Y:S01]  /*25a0*/  ISETP.GE.AND P0, PT, R66, RZ, PT ;  /* 0x000000ff4200720c */ /* 0x000fe20003f06270 */
[----:B------:R-:W-:Y:S01]  /*25b0*/  @!P1 IMAD.IADD R73, R73, 0x1, -R6 ;  /* 0x0000000149499824 */ /* 0x000fe200078e0a06 */
[----:B------:R-:W-:Y:S01]  /*25c0*/  ISETP.GE.AND P1, PT, R68, RZ, PT ;  /* 0x000000ff4400720c */ /* 0x000fe20003f26270 */
[C---:B------:R-:W-:Y:S01]  /*25d0*/  VIADD R76, R57.reuse, 0x38 ;  /* 0x00000038394c7836 */ /* 0x040fe20000000000 */
[----:B------:R-:W-:Y:S01]  /*25e0*/  IABS R68, R74 ;  /* 0x0000004a00447213 */ /* 0x000fe20000000000 */
[----:B------:R-:W-:-:S02]  /*25f0*/  VIADD R80, R57, 0x58 ;  /* 0x0000005839507836 */ /* 0x000fc40000000000 */
[----:B------:R-:W-:Y:S01]  /*2600*/  IMAD.HI.U32 R66, R19, R87, RZ ;  /* 0x0000005713427227 */ /* 0x000fe200078e00ff */
[----:B------:R-:W-:-:S03]  /*2610*/  IABS R71, R76 ;  /* 0x0000004c00477213 */ /* 0x000fc60000000000 */
[----:B------:R-:W-:Y:S01]  /*2620*/  @!P3 IMAD.IADD R79, R79, 0x1, -R6 ;  /* 0x000000014f4fb824 */ /* 0x000fe200078e0a06 */
[----:B------:R-:W-:Y:S01]  /*2630*/  ISETP.GE.AND P3, PT, R70, RZ, PT ;  /* 0x000000ff4600720c */ /* 0x000fe20003f66270 */
[----:B------:R-:W-:Y:S01]  /*2640*/  VIADD R72, R57, 0x78 ;  /* 0x0000007839487836 */ /* 0x000fe20000000000 */
[----:B------:R-:W-:Y:S01]  /*2650*/  IABS R81, R80 ;  /* 0x0000005000517213 */ /* 0x000fe20000000000 */
[----:B------:R-:W-:Y:S02]  /*2660*/  IMAD.MOV R66, RZ, RZ, -R66 ;  /* 0x000000ffff427224 */ /* 0x000fe400078e0a42 */
[----:B------:R-:W-:Y:S01]  /*2670*/  IMAD.HI.U32 R57, R19, R68, RZ ;  /* 0x0000004413397227 */ /* 0x000fe200078e00ff */
[----:B------:R-:W-:-:S03]  /*2680*/  IABS R70, R72 ;  /* 0x0000004800467213 */ /* 0x000fc60000000000 */
[----:B------:R-:W-:Y:S02]  /*2690*/  @!P6 IMAD.IADD R59, R59, 0x1, -R6 ;  /* 0x000000013b3be824 */ /* 0x000fe400078e0a06 */
[----:B------:R-:W-:Y:S01]  /*26a0*/  @!P4 IMAD.MOV R65, RZ, RZ, -R65 ;  /* 0x000000ffff41c224 */ /* 0x000fe200078e0a41 */
[C---:B------:R-:W-:Y:S01]  /*26b0*/  ISETP.GT.U32.AND P4, PT, R6.reuse, R79, PT ;  /* 0x0000004f0600720c */ /* 0x040fe20003f84070 */
[----:B------:R-:W-:Y:S01]  /*26c0*/  @!P5 IMAD.MOV R67, RZ, RZ, -R67 ;  /* 0x000000ffff43d224 */ /* 0x000fe200078e0a43 */
[C---:B------:R-:W-:Y:S01]  /*26d0*/  ISETP.GT.U32.AND P5, PT, R6.reuse, R83, PT ;  /* 0x000000530600720c */ /* 0x040fe20003fa4070 */
[C---:B------:R-:W-:Y:S01]  /*26e0*/  IMAD R87, R6.reuse, R66, R87 ;  /* 0x0000004206577224 */ /* 0x040fe200078e0257 */
[----:B------:R-:W-:Y:S01]  /*26f0*/  ISETP.GT.U32.AND P6, PT, R6, R85, PT ;  /* 0x000000550600720c */ /* 0x000fe20003fc4070 */
[----:B------:R-:W-:-:S04]  /*2700*/  IMAD.HI.U32 R62, R19, R71, RZ ;  /* 0x00000047133e7227 */ /* 0x000fc800078e00ff */
[----:B------:R-:W-:Y:S02]  /*2710*/  IMAD.MOV R57, RZ, RZ, -R57 ;  /* 0x000000ffff397224 */ /* 0x000fe400078e0a39 */
[----:B------:R-:W-:-:S04]  /*2720*/  IMAD.HI.U32 R64, R19, R81, RZ ;  /* 0x0000005113407227 */ /* 0x000fc800078e00ff */
[----:B------:R-:W-:Y:S01]  /*2730*/  @!P0 IMAD.MOV R69, RZ, RZ, -R69 ;  /* 0x000000ffff458224 */ /* 0x000fe200078e0a45 */
[C---:B------:R-:W-:Y:S01]  /*2740*/  ISETP.GT.U32.AND P0, PT, R6.reuse, R59, PT ;  /* 0x0000003b0600720c */ /* 0x040fe20003f04070 */
[----:B------:R-:W-:Y:S01]  /*2750*/  @!P1 IMAD.MOV R73, RZ, RZ, -R73 ;  /* 0x000000ffff499224 */ /* 0x000fe200078e0a49 */
[C---:B------:R-:W-:Y:S01]  /*2760*/  ISETP.GT.U32.AND P1, PT, R6.reuse, R87, PT ;  /* 0x000000570600720c */ /* 0x040fe20003f24070 */
[----:B------:R-:W-:Y:S02]  /*2770*/  IMAD.MOV R62, RZ, RZ, -R62 ;  /* 0x000000ffff3e7224 */ /* 0x000fe400078e0a3e */
[----:B------:R-:W-:Y:S02]  /*2780*/  IMAD R57, R6, R57, R68 ;  /* 0x0000003906397224 */ /* 0x000fe400078e0244 */
[----:B------:R-:W-:Y:S02]  /*2790*/  IMAD.MOV R64, RZ, RZ, -R64 ;  /* 0x000000ffff407224 */ /* 0x000fe400078e0a40 */
[----:B------:R-:W-:-:S04]  /*27a0*/  IMAD.HI.U32 R19, R19, R70, RZ ;  /* 0x0000004613137227 */ /* 0x000fc800078e00ff */
[C---:B------:R-:W-:Y:S02]  /*27b0*/  IMAD R71, R6.reuse, R62, R71 ;  /* 0x0000003e06477224 */ /* 0x040fe400078e0247 */
[----:B------:R-:W-:Y:S01]  /*27c0*/  @!P3 IMAD.MOV R77, RZ, RZ, -R77 ;  /* 0x000000ffff4db224 */ /* 0x000fe200078e0a4d */
[C---:B------:R-:W-:Y:S01]  /*27d0*/  ISETP.GT.U32.AND P3, PT, R6.reuse, R57, PT ;  /* 0x000000390600720c */ /* 0x040fe20003f64070 */
[C---:B------:R-:W-:Y:S02]  /*27e0*/  IMAD R81, R6.reuse, R64, R81 ;  /* 0x0000004006517224 */ /* 0x040fe400078e0251 */
[----:B------:R-:W-:Y:S02]  /*27f0*/  IMAD.MOV R19, RZ, RZ, -R19 ;  /* 0x000000ffff137224 */ /* 0x000fe400078e0a13 */
[--C-:B------:R-:W-:Y:S01]  /*2800*/  @!P4 IMAD.IADD R79, R79, 0x1, -R6.reuse ;  /* 0x000000014f4fc824 */ /* 0x100fe200078e0a06 */
[----:B------:R-:W-:Y:S01]  /*2810*/  ISETP.GT.U32.AND P4, PT, R6, R71, PT ;  /* 0x000000470600720c */ /* 0x000fe20003f84070 */
[--C-:B------:R-:W-:Y:S01]  /*2820*/  @!P5 IMAD.IADD R83, R83, 0x1, -R6.reuse ;  /* 0x000000015353d824 */ /* 0x100fe200078e0a06 */
[----:B------:R-:W-:Y:S01]  /*2830*/  ISETP.GE.AND P5, PT, R78, RZ, PT ;  /* 0x000000ff4e00720c */ /* 0x000fe20003fa6270 */
[----:B------:R-:W-:Y:S01]  /*2840*/  @!P6 IMAD.IADD R85, R85, 0x1, -R6 ;  /* 0x000000015555e824 */ /* 0x000fe200078e0a06 */
[C---:B------:R-:W-:Y:S01]  /*2850*/  ISETP.GT.U32.AND P6, PT, R6.reuse, R81, PT ;  /* 0x000000510600720c */ /* 0x040fe20003fc4070 */
[----:B------:R-:W-:-:S02]  /*2860*/  IMAD R19, R6, R19, R70 ;  /* 0x0000001306137224 */ /* 0x000fc400078e0246 */
[--C-:B------:R-:W-:Y:S01]  /*2870*/  @!P0 IMAD.IADD R59, R59, 0x1, -R6.reuse ;  /* 0x000000013b3b8824 */ /* 0x100fe200078e0a06 */
[----:B------:R-:W-:Y:S01]  /*2880*/  ISETP.GE.AND P0, PT, R82, RZ, PT ;  /* 0x000000ff5200720c */ /* 0x000fe20003f06270 */
[--C-:B------:R-:W-:Y:S01]  /*2890*/  @!P1 IMAD.IADD R87, R87, 0x1, -R6.reuse ;  /* 0x0000000157579824 */ /* 0x100fe200078e0a06 */
[----:B------:R-:W-:Y:S01]  /*28a0*/  ISETP.GT.U32.AND P1, PT, R6, R19, PT ;  /* 0x000000130600720c */ /* 0x000fe20003f24070 */
[--C-:B------:R-:W-:Y:S01]  /*28b0*/  @!P3 IMAD.IADD R57, R57, 0x1, -R6.reuse ;  /* 0x000000013939b824 */ /* 0x100fe200078e0a06 */
[----:B------:R-:W-:Y:S01]  /*28c0*/  ISETP.GE.AND P3, PT, R84, RZ, PT ;  /* 0x000000ff5400720c */ /* 0x000fe20003f66270 */
[--C-:B------:R-:W-:Y:S02]  /*28d0*/  @!P4 IMAD.IADD R71, R71, 0x1, -R6.reuse ;  /* 0x000000014747c824 */ /* 0x100fe400078e0a06 */
[----:B------:R-:W-:Y:S01]  /*28e0*/  @!P5 IMAD.MOV R79, RZ, RZ, -R79 ;  /* 0x000000ffff4fd224 */ /* 0x000fe200078e0a4f */
[----:B------:R-:W-:Y:S01]  /*28f0*/  ISETP.GT.U32.AND P5, PT, R6, R87, PT ;  /* 0x000000570600720c */ /* 0x000fe20003fa4070 */
[----:B------:R-:W-:Y:S01]  /*2900*/  @!P6 IMAD.IADD R81, R81, 0x1, -R6 ;  /* 0x000000015151e824 */ /* 0x000fe200078e0a06 */
[----:B------:R-:W-:-:S02]  /*2910*/  ISETP.GE.AND P4, PT, R40, RZ, PT ;  /* 0x000000ff2800720c */ /* 0x000fc40003f86270 */
[C---:B------:R-:W-:Y:S01]  /*2920*/  ISETP.GT.U32.AND P6, PT, R6.reuse, R57, PT ;  /* 0x000000390600720c */ /* 0x040fe20003fc4070 */
[----:B------:R-:W-:Y:S01]  /*2930*/  @!P0 IMAD.MOV R83, RZ, RZ, -R83 ;  /* 0x000000ffff538224 */ /* 0x000fe200078e0a53 */
[C---:B------:R-:W-:Y:S01]  /*2940*/  ISETP.GT.U32.AND P0, PT, R6.reuse, R71, PT ;  /* 0x000000470600720c */ /* 0x040fe20003f04070 */
[----:B------:R-:W-:Y:S01]  /*2950*/  @!P1 IMAD.IADD R19, R19, 0x1, -R6 ;  /* 0x0000000113139824 */ /* 0x000fe200078e0a06 */
[----:B------:R-:W-:Y:S01]  /*2960*/  ISETP.GT.U32.AND P1, PT, R6, R81, PT ;  /* 0x000000510600720c */ /* 0x000fe20003f24070 */
[----:B------:R-:W-:-:S03]  /*2970*/  @!P3 IMAD.MOV R85, RZ, RZ, -R85 ;  /* 0x000000ffff55b224 */ /* 0x000fc600078e0a55 */
[----:B------:R-:W-:Y:S01]  /*2980*/  ISETP.GT.U32.AND P3, PT, R6, R19, PT ;  /* 0x000000130600720c */ /* 0x000fe20003f64070 */
[--C-:B------:R-:W-:Y:S01]  /*2990*/  @!P5 IMAD.IADD R87, R87, 0x1, -R6.reuse ;  /* 0x000000015757d824 */ /* 0x100fe200078e0a06 */
[----:B------:R-:W-:Y:S01]  /*29a0*/  ISETP.GE.AND P5, PT, R74, RZ, PT ;  /* 0x000000ff4a00720c */ /* 0x000fe20003fa6270 */
[----:B------:R-:W-:Y:S01]  /*29b0*/  @!P4 IMAD.MOV R59, RZ, RZ, -R59 ;  /* 0x000000ffff3bc224 */ /* 0x000fe200078e0a3b */
[----:B------:R-:W-:Y:S01]  /*29c0*/  ISETP.GE.AND P4, PT, R86, RZ, PT ;  /* 0x000000ff5600720c */ /* 0x000fe20003f86270 */
[--C-:B------:R-:W-:Y:S01]  /*29d0*/  @!P6 IMAD.IADD R57, R57, 0x1, -R6.reuse ;  /* 0x000000013939e824 */ /* 0x100fe200078e0a06 */
[----:B------:R-:W-:Y:S01]  /*29e0*/  ISETP.GE.AND P6, PT, R76, RZ, PT ;  /* 0x000000ff4c00720c */ /* 0x000fe20003fc6270 */
[--C-:B------:R-:W-:Y:S01]  /*29f0*/  @!P0 IMAD.IADD R71, R71, 0x1, -R6.reuse ;  /* 0x0000000147478824 */ /* 0x100fe200078e0a06 */
[----:B------:R-:W-:Y:S01]  /*2a00*/  ISETP.GE.AND P0, PT, R80, RZ, PT ;  /* 0x000000ff5000720c */ /* 0x000fe20003f06270 */
[--C-:B------:R-:W-:Y:S01]  /*2a10*/  @!P1 IMAD.IADD R81, R81, 0x1, -R6.reuse ;  /* 0x0000000151519824 */ /* 0x100fe200078e0a06 */
[----:B------:R-:W-:Y:S01]  /*2a20*/  ISETP.GE.AND P1, PT, R72, RZ, PT ;  /* 0x000000ff4800720c */ /* 0x000fe20003f26270 */
[----:B------:R-:W-:Y:S01]  /*2a30*/  VIADD R102, R4, 0x1f ;  /* 0x0000001f04667836 */ /* 0x000fe20000000000 */
[----:B------:R-:W-:Y:S01]  /*2a40*/  LOP3.LUT R40, R35, 0x1f, RZ, 0xc0, !PT ;  /* 0x0000001f23287812 */ /* 0x000fe200078ec0ff */
[----:B------:R-:W-:Y:S01]  /*2a50*/  @!P3 IMAD.IADD R19, R19, 0x1, -R6 ;  /* 0x000000011313b824 */ /* 0x000fe200078e0a06 */
[----:B------:R-:W-:-:S02]  /*2a60*/  ISETP.NE.AND P3, PT, R75, RZ, PT ;  /* 0x000000ff4b00720c */ /* 0x000fc40003f65270 */
[----:B------:R-:W-:Y:S01]  /*2a70*/  LOP3.LUT R6, RZ, R75, RZ, 0x33, !PT ;  /* 0x0000004bff067212 */ /* 0x000fe200078e33ff */
[----:B------:R-:W-:Y:S01]  /*2a80*/  @!P5 IMAD.MOV R57, RZ, RZ, -R57 ;  /* 0x000000ffff39d224 */ /* 0x000fe200078e0a39 */
[----:B------:R-:W-:Y:S01]  /*2a90*/  ISETP.GT.AND P5, PT, R102, 0x1f, PT ;  /* 0x0000001f6600780c */ /* 0x000fe20003fa4270 */
[----:B------:R-:W-:Y:S01]  /*2aa0*/  IMAD R62, R40, R21, RZ ;  /* 0x00000015283e7224 */ /* 0x000fe200078e02ff */
[----:B------:R-:W-:Y:S01]  /*2ab0*/  SEL R59, R6, R59, !P3 ;  /* 0x0000003b063b7207 */ /* 0x000fe20005800000 */
[----:B------:R-:W-:Y:S02]  /*2ac0*/  @!P4 IMAD.MOV R87, RZ, RZ, -R87 ;  /* 0x000000ffff57c224 */ /* 0x000fe400078e0a57 */
[----:B------:R-:W-:Y:S02]  /*2ad0*/  @!P6 IMAD.MOV R71, RZ, RZ, -R71 ;  /* 0x000000ffff47e224 */ /* 0x000fe400078e0a47 */
[----:B------:R-:W-:Y:S01]  /*2ae0*/  @!P0 IMAD.MOV R81, RZ, RZ, -R81 ;  /* 0x000000ffff518224 */ /* 0x000fe200078e0a51 */
[----:B------:R-:W-:Y:S01]  /*2af0*/  ISETP.LT.AND P0, PT, R40, R4, P5 ;  /* 0x000000042800720c */ /* 0x000fe20002f01270 */
[----:B------:R-:W-:Y:S01]  /*2b00*/  @!P1 IMAD.MOV R19, RZ, RZ, -R19 ;  /* 0x000000ffff139224 */ /* 0x000fe200078e0a13 */
[C---:B------:R-:W-:Y:S01]  /*2b10*/  SEL R61, R6.reuse, R61, !P3 ;  /* 0x0000003d063d7207 */ /* 0x040fe20005800000 */
[----:B------:R-:W-:Y:S01]  /*2b20*/  IMAD R4, R59, UR4, RZ ;  /* 0x000000043b047c24 */ /* 0x000fe2000f8e02ff */
[----:B------:R-:W-:-:S02]  /*2b30*/  SEL R63, R6, R63, !P3 ;  /* 0x0000003f063f7207 */ /* 0x000fc40005800000 */
[----:B------:R-:W-:Y:S02]  /*2b40*/  LEA R72, P4, R62, UR18, 0x1 ;  /* 0x000000123e487c11 */ /* 0x000fe4000f8808ff */
[C---:B------:R-:W-:Y:S02]  /*2b50*/  SEL R64, R6.reuse, R57, !P3 ;  /* 0x0000003906407207 */ /* 0x040fe40005800000 */
[C---:B------:R-:W-:Y:S02]  /*2b60*/  SEL R65, R6.reuse, R65, !P3 ;  /* 0x0000004106417207 */ /* 0x040fe40005800000 */
[C---:B------:R-:W-:Y:S02]  /*2b70*/  SEL R67, R6.reuse, R67, !P3 ;  /* 0x0000004306437207 */ /* 0x040fe40005800000 */
[C---:B------:R-:W-:Y:S02]  /*2b80*/  SEL R69, R6.reuse, R69, !P3 ;  /* 0x0000004506457207 */ /* 0x040fe40005800000 */
[----:B------:R-:W-:-:S02]  /*2b90*/  SEL R73, R6, R73, !P3 ;  /* 0x0000004906497207 */ /* 0x000fc40005800000 */
[C---:B------:R-:W-:Y:S02]  /*2ba0*/  SEL R66, R6.reuse, R77, !P3 ;  /* 0x0000004d06427207 */ /* 0x040fe40005800000 */
[C---:B------:R-:W-:Y:S02]  /*2bb0*/  SEL R79, R6.reuse, R79, !P3 ;  /* 0x0000004f064f7207 */ /* 0x040fe40005800000 */
[C---:B------:R-:W-:Y:S02]  /*2bc0*/  SEL R83, R6.reuse, R83, !P3 ;  /* 0x0000005306537207 */ /* 0x040fe40005800000 */
[C---:B------:R-:W-:Y:S02]  /*2bd0*/  SEL R70, R6.reuse, R85, !P3 ;  /* 0x0000005506467207 */ /* 0x040fe40005800000 */
[C---:B------:R-:W-:Y:S02]  /*2be0*/  SEL R87, R6.reuse, R87, !P3 ;  /* 0x0000005706577207 */ /* 0x040fe40005800000 */
[----:B------:R-:W-:-:S02]  /*2bf0*/  SEL R68, R6, R71, !P3 ;  /* 0x0000004706447207 */ /* 0x000fc40005800000 */
[C---:B------:R-:W-:Y:S01]  /*2c00*/  SEL R81, R6.reuse, R81, !P3 ;  /* 0x0000005106517207 */ /* 0x040fe20005800000 */
[----:B------:R-:W-:Y:S01]  /*2c10*/  IMAD R57, R63, UR4, RZ ;  /* 0x000000043f397c24 */ /* 0x000fe2000f8e02ff */
[----:B------:R-:W-:Y:S01]  /*2c20*/  SEL R6, R6, R19, !P3 ;  /* 0x0000001306067207 */ /* 0x000fe20005800000 */
[----:B------:R-:W-:Y:S01]  /*2c30*/  IMAD R19, R61, UR4, RZ ;  /* 0x000000043d137c24 */ /* 0x000fe2000f8e02ff */
[----:B------:R-:W-:Y:S01]  /*2c40*/  LEA.HI.X.SX32 R74, R62, UR19, 0x1, P4 ;  /* 0x000000133e4a7c11 */ /* 0x000fe2000a0f0eff */
[----:B------:R-:W-:Y:S01]  /*2c50*/  IMAD R59, R64, UR4, RZ ;  /* 0x00000004403b7c24 */ /* 0x000fe2000f8e02ff */
[CC--:B------:R-:W-:Y:S01]  /*2c60*/  LEA R97, P1, R4.reuse, R72.reuse, 0x1 ;  /* 0x0000004804617211 */ /* 0x0c0fe200078208ff */
[----:B------:R-:W-:Y:S01]  /*2c70*/  IMAD R61, R65, UR4, RZ ;  /* 0x00000004413d7c24 */ /* 0x000fe2000f8e02ff */
[----:B------:R-:W-:Y:S01]  /*2c80*/  LEA R93, P6, R57, R72, 0x1 ;  /* 0x00000048395d7211 */ /* 0x000fe200078c08ff */
[----:B------:R-:W-:Y:S01]  /*2c90*/  IMAD R62, R67, UR4, RZ ;  /* 0x00000004433e7c24 */ /* 0x000fe2000f8e02ff */
[----:B------:R-:W-:Y:S01]  /*2ca0*/  LEA.HI.X.SX32 R106, R4, R74, 0x1, P1 ;  /* 0x0000004a046a7211 */ /* 0x000fe200008f0eff */
[----:B------:R-:W-:Y:S01]  /*2cb0*/  IMAD R63, R69, UR4, RZ ;  /* 0x00000004453f7c24 */ /* 0x000fe2000f8e02ff */
[-C--:B------:R-:W-:Y:S01]  /*2cc0*/  LEA R95, P1, R19, R72.reuse, 0x1 ;  /* 0x00000048135f7211 */ /* 0x080fe200078208ff */
[----:B------:R-:W-:Y:S01]  /*2cd0*/  IMAD R64, R68, UR4, RZ ;  /* 0x0000000444407c24 */ /* 0x000fe2000f8e02ff */
[----:B------:R-:W-:Y:S01]  /*2ce0*/  LEA R91, P4, R59, R72, 0x1 ;  /* 0x000000483b5b7211 */ /* 0x000fe200078808ff */
[----:B------:R-:W-:Y:S01]  /*2cf0*/  IMAD R71, R87, UR4, RZ ;  /* 0x0000000457477c24 */ /* 0x000fe2000f8e02ff */
[-C--:B------:R-:W-:Y:S01]  /*2d00*/  LEA.HI.X.SX32 R104, R19, R74.reuse, 0x1, P1 ;  /* 0x0000004a13687211 */ /* 0x080fe200008f0eff */
[----:B------:R-:W-:Y:S01]  /*2d10*/  IMAD R65, R73, UR4, RZ ;  /* 0x0000000449417c24 */ /* 0x000fe2000f8e02ff */
[----:B------:R-:W-:Y:S01]  /*2d20*/  LEA.HI.X.SX32 R100, R57, R74, 0x1, P6 ;  /* 0x0000004a39647211 */ /* 0x000fe200030f0eff */
[----:B------:R-:W-:Y:S01]  /*2d30*/  IMAD R66, R66, UR4, RZ ;  /* 0x0000000442427c24 */ /* 0x000fe2000f8e02ff */
[-C--:B------:R-:W-:Y:S01]  /*2d40*/  LEA R89, P3, R61, R72.reuse, 0x1 ;  /* 0x000000483d597211 */ /* 0x080fe200078608ff */
[----:B------:R-:W-:Y:S01]  /*2d50*/  IMAD R67, R79, UR4, RZ ;  /* 0x000000044f437c24 */ /* 0x000fe2000f8e02ff */
[-C--:B------:R-:W-:Y:S01]  /*2d60*/  LEA R87, P1, R62, R72.reuse, 0x1 ;  /* 0x000000483e577211 */ /* 0x080fe200078208ff */
[----:B------:R-:W-:Y:S01]  /*2d70*/  IMAD R69, R83, UR4, RZ ;  /* 0x0000000453457c24 */ /* 0x000fe2000f8e02ff */
[----:B------:R-:W-:Y:S01]  /*2d80*/  LEA R84, P6, R63, R72, 0x1 ;  /* 0x000000483f547211 */ /* 0x000fe200078c08ff */
[----:B------:R-:W-:Y:S01]  /*2d90*/  IMAD R68, R81, UR4, RZ ;  /* 0x0000000451447c24 */ /* 0x000fe2000f8e02ff */
[----:B------:R-:W-:Y:S01]  /*2da0*/  LEA.HI.X.SX32 R98, R59, R74, 0x1, P4 ;  /* 0x0000004a3b627211 */ /* 0x000fe200020f0eff */
[----:B------:R-:W-:Y:S01]  /*2db0*/  IMAD R70, R70, UR4, RZ ;  /* 0x0000000446467c24 */ /* 0x000fe2000f8e02ff */
[----:B------:R-:W-:Y:S01]  /*2dc0*/  LEA R83, P4, R64, R72, 0x1 ;  /* 0x0000004840537211 */ /* 0x000fe200078808ff */
[----:B------:R-:W-:Y:S01]  /*2dd0*/  IMAD R6, R6, UR4, RZ ;  /* 0x0000000406067c24 */ /* 0x000fe2000f8e02ff */
[----:B------:R-:W-:-:S04]  /*2de0*/  @!UP1 UIADD3 UR4, UPT, UPT, -UR7, 0x100000, URZ ;  /* 0x0010000007049890 */ /* 0x000fc8000fffe1ff */
[----:B------:R-:W-:Y:S02]  /*2df0*/  @!UP1 USHF.L.U32 UR5, UR4, 0xb, URZ ;  /* 0x0000000b04059899 */ /* 0x000fe400080006ff */
[----:B------:R-:W-:Y:S01]  /*2e00*/  @!UP1 USHF.L.U32 UR4, UR4, 0x1, URZ ;  /* 0x0000000104049899 */ /* 0x000fe200080006ff */
[-C--:B------:R-:W-:Y:S02]  /*2e10*/  LEA.HI.X.SX32 R96, R61, R74.reuse, 0x1, P3 ;  /* 0x0000004a3d607211 */ /* 0x080fe400018f0eff */
[-C--:B------:R-:W-:Y:S02]  /*2e20*/  LEA.HI.X.SX32 R94, R62, R74.reuse, 0x1, P1 ;  /* 0x0000004a3e5e7211 */ /* 0x080fe400008f0eff */
[----:B------:R-:W-:Y:S02]  /*2e30*/  LEA.HI.X.SX32 R85, R63, R74, 0x1, P6 ;  /* 0x0000004a3f557211 */ /* 0x000fe400030f0eff */
[-C--:B------:R-:W-:Y:S02]  /*2e40*/  LEA R82, P3, R65, R72.reuse, 0x1 ;  /* 0x0000004841527211 */ /* 0x080fe400078608ff */
[----:B------:R-:W-:-:S02]  /*2e50*/  LEA R81, P1, R66, R72, 0x1 ;  /* 0x0000004842517211 */ /* 0x000fc400078208ff */
[----:B------:R-:W-:Y:S02]  /*2e60*/  LEA R62, P6, R67, R72, 0x1 ;  /* 0x00000048433e7211 */ /* 0x000fe400078c08ff */
[----:B------:R-:W-:Y:S01]  /*2e70*/  LEA.HI.X.SX32 R57, R64, R74, 0x1, P4 ;  /* 0x0000004a40397211 */ /* 0x000fe200020f0eff */
[----:B------:R-:W-:Y:S01]  /*2e80*/  UIADD3 UR12, UPT, UPT, UR8, 0x100, URZ ;  /* 0x00000100080c7890 */ /* 0x000fe2000fffe0ff */
[----:B------:R-:W-:Y:S01]  /*2e90*/  LEA R64, P4, R68, R72, 0x1 ;  /* 0x0000004844407211 */ /* 0x000fe200078808ff */
[----:B------:R-:W-:Y:S01]  /*2ea0*/  VOTEU.ALL UP1, P2 ;  /* 0x0000000000ff7886 */ /* 0x000fe20001020000 */
[-C--:B------:R-:W-:Y:S02]  /*2eb0*/  LEA.HI.X.SX32 R59, R65, R74.reuse, 0x1, P3 ;  /* 0x0000004a413b7211 */ /* 0x080fe400018f0eff */
[-C--:B------:R-:W-:Y:S02]  /*2ec0*/  LEA.HI.X.SX32 R61, R66, R74.reuse, 0x1, P1 ;  /* 0x0000004a423d7211 */ /* 0x080fe400008f0eff */
[----:B------:R-:W-:Y:S01]  /*2ed0*/  LEA.HI.X.SX32 R63, R67, R74, 0x1, P6 ;  /* 0x0000004a433f7211 */ /* 0x000fe200030f0eff */
[----:B------:R-:W-:Y:S01]  /*2ee0*/  UIADD3 UR6, UPT, UPT, UR6, UR12, URZ ;  /* 0x0000000c06067290 */ /* 0x000fe2000fffe0ff */
[-C--:B------:R-:W-:Y:S01]  /*2ef0*/  LEA R79, P3, R69, R72.reuse, 0x1 ;  /* 0x00000048454f7211 */ /* 0x080fe200078608ff */
[----:B------:R0:W1:Y:S01]  /*2f00*/  @!UP1 SYNCS.EXCH.64 URZ, [UR9+0x4008], UR4 ;  /* 0x0040080409ff95b2 */ /* 0x0000620008000100 */
[----:B------:R-:W-:-:S02]  /*2f10*/  LEA R77, P1, R70, R72, 0x1 ;  /* 0x00000048464d7211 */ /* 0x000fc400078208ff */
[----:B------:R-:W-:Y:S02]  /*2f20*/  LEA R75, P6, R71, R72, 0x1 ;  /* 0x00000048474b7211 */ /* 0x000fe400078c08ff */
[----:B------:R-:W-:Y:S02]  /*2f30*/  LEA.HI.X.SX32 R65, R68, R74, 0x1, P4 ;  /* 0x0000004a44417211 */ /* 0x000fe400020f0eff */
[----:B------:R-:W-:Y:S01]  /*2f40*/  LEA R72, P4, R6, R72, 0x1 ;  /* 0x0000004806487211 */ /* 0x000fe200078808ff */
[----:B------:R-:W-:Y:S01]  /*2f50*/  ULEA UR13, UR13, UR6, 0x2 ;  /* 0x000000060d0d7291 */ /* 0x000fe2000f8e10ff */
[----:B-----5:R-:W-:Y:S02]  /*2f60*/  PRMT R12, R12, 0x5410, R9 ;  /* 0x000054100c0c7816 */ /* 0x020fe40000000009 */
[----:B------:R-:W-:Y:S02]  /*2f70*/  LEA.HI.X.SX32 R73, R6, R74, 0x1, P4 ;  /* 0x0000004a06497211 */ /* 0x000fe400020f0eff */
[----:B--2---:R-:W-:-:S02]  /*2f80*/  PRMT R8, R8, 0x5410, R13 ;  /* 0x0000541008087816 */ /* 0x004fc4000000000d */
[----:B---3--:R-:W-:Y:S02]  /*2f90*/  PRMT R6, R7, 0x5410, R14 ;  /* 0x0000541007067816 */ /* 0x008fe4000000000e */
[----:B------:R-:W-:Y:S02]  /*2fa0*/  LEA.HI.X.SX32 R67, R69, R74, 0x1, P3 ;  /* 0x0000004a45437211 */ /* 0x000fe400018f0eff */
[----:B------:R-:W-:Y:S02]  /*2fb0*/  PRMT R13, R10, 0x5410, R15 ;  /* 0x000054100a0d7816 */ /* 0x000fe4000000000f */
[----:B------:R-:W-:Y:S02]  /*2fc0*/  PRMT R14, R18, 0x5410, R39 ;  /* 0x00005410120e7816 */ /* 0x000fe40000000027 */
[----:B------:R-:W-:Y:S02]  /*2fd0*/  PRMT R9, R17, 0x5410, R42 ;  /* 0x0000541011097816 */ /* 0x000fe4000000002a */
[----:B----4-:R-:W-:-:S02]  /*2fe0*/  PRMT R4, R49, 0x5410, R16 ;  /* 0x0000541031047816 */ /* 0x010fc40000000010 */
[-C--:B------:R-:W-:Y:S02]  /*2ff0*/  LEA.HI.X.SX32 R69, R70, R74.reuse, 0x1, P1 ;  /* 0x0000004a46457211 */ /* 0x080fe400008f0eff */
[----:B------:R-:W-:Y:S02]  /*3000*/  LEA.HI.X.SX32 R71, R71, R74, 0x1, P6 ;  /* 0x0000004a47477211 */ /* 0x000fe400030f0eff */
[----:B------:R-:W-:Y:S02]  /*3010*/  PRMT R15, R41, 0x5410, R44 ;  /* 0x00005410290f7816 */ /* 0x000fe4000000002c */
[----:B------:R-:W-:Y:S02]  /*3020*/  PRMT R5, R5, 0x5410, R46 ;  /* 0x0000541005057816 */ /* 0x000fe4000000002e */
[----:B------:R-:W-:Y:S02]  /*3030*/  PRMT R7, R43, 0x5410, R48 ;  /* 0x000054102b077816 */ /* 0x000fe40000000030 */
[----:B------:R-:W-:-:S02]  /*3040*/  PRMT R10, R45, 0x5410, R52 ;  /* 0x000054102d0a7816 */ /* 0x000fc40000000034 */
[----:B------:R-:W-:Y:S02]  /*3050*/  PRMT R11, R50, 0x5410, R11 ;  /* 0x00005410320b7816 */ /* 0x000fe4000000000b */
[----:B------:R-:W-:Y:S02]  /*3060*/  PRMT R16, R47, 0x5410, R56 ;  /* 0x000054102f107816 */ /* 0x000fe40000000038 */
[----:B------:R-:W-:Y:S02]  /*3070*/  PRMT R17, R51, 0x5410, R58 ;  /* 0x0000541033117816 */ /* 0x000fe4000000003a */
[----:B------:R-:W-:Y:S02]  /*3080*/  PRMT R18, R53, 0x5410, R54 ;  /* 0x0000541035127816 */ /* 0x000fe40000000036 */
[----:B------:R-:W-:Y:S01]  /*3090*/  PRMT R19, R55, 0x5410, R60 ;  /* 0x0000541037137816 */ /* 0x000fe2000000003c */
[----:B01----:R-:W-:Y:S06]  /*30a0*/  @!P5 BRA `(.L_x_6) ;  /* 0x000000000004d947 */ /* 0x003fec0003800000 */
[----:B------:R0:W-:Y:S02]  /*30b0*/  STTM.x16 tmem[UR13], R4 ;  /* 0x00000004000079ed */ /* 0x0001e4000824000d */
.L_x_6:
[----:B------:R-:W1:Y:S01]  /*30c0*/  FENCE.VIEW.ASYNC.T ;  /* 0x00000000000073c6 */ /* 0x000e620000000200 */
[----:B0-----:R-:W-:Y:S01]  /*30d0*/  PRMT R4, RZ, 0x7610, R4 ;  /* 0x00007610ff047816 */ /* 0x001fe20000000004 */
[----:B------:R-:W-:Y:S01]  /*30e0*/  IMAD.MOV.U32 R42, RZ, RZ, R97 ;  /* 0x000000ffff2a7224 */ /* 0x000fe200078e0061 */
[----:B------:R-:W-:Y:S01]  /*30f0*/  PRMT R6, RZ, 0x7610, R6 ;  /* 0x00007610ff067816 */ /* 0x000fe20000000006 */
[----:B------:R-:W-:Y:S01]  /*3100*/  IMAD.MOV.U32 R43, RZ, RZ, R106 ;  /* 0x000000ffff2b7224 */ /* 0x000fe200078e006a */
[----:B-1----:R-:W-:Y:S01]  /*3110*/  BAR.SYNC.DEFER_BLOCKING 0x0 ;  /* 0x0000000000007b1d */ /* 0x002fe20000010000 */
[----:B------:R-:W-:Y:S01]  /*3120*/  PRMT R8, RZ, 0x7610, R8 ;  /* 0x00007610ff087816 */ /* 0x000fe20000000008 */
[----:B------:R-:W-:Y:S01]  /*3130*/  IMAD.MOV.U32 R44, RZ, RZ, R95 ;  /* 0x000000ffff2c7224 */ /* 0x000fe200078e005f */
        /* <DEDUP_REMOVED lines=26> */
[----:B------:R-:W2:Y:S01]  /*32e0*/  @P0 LDG.E.U16 R4, desc[UR20][R42.64] ;  /* 0x000000142a040981 */ /* 0x000ea2000c1e1500 */
[----:B------:R-:W-:Y:S01]  /*32f0*/  IMAD.MOV.U32 R60, RZ, RZ, R81 ;  /* 0x000000ffff3c7224 */ /* 0x000fe200078e0051 */
[----:B------:R-:W0:Y:S01]  /*3300*/  LDCU UR4, c[0x0][0x3a0] ;  /* 0x00007400ff0477ac */ /* 0x000e220008000800 */
[----:B------:R-:W-:Y:S01]  /*3310*/  IMAD.MOV.U32 R66, RZ, RZ, R79 ;  /* 0x000000ffff427224 */ /* 0x000fe200078e004f */
[----:B------:R-:W3:Y:S01]  /*3320*/  @P0 LDG.E.U16 R6, desc[UR20][R44.64] ;  /* 0x000000142c060981 */ /* 0x000ee2000c1e1500 */
[----:B------:R-:W-:-:S02]  /*3330*/  IMAD.MOV.U32 R68, RZ, RZ, R77 ;  /* 0x000000ffff447224 */ /* 0x000fc400078e004d */
[----:B------:R-:W-:Y:S01]  /*3340*/  IMAD.MOV.U32 R70, RZ, RZ, R75 ;  /* 0x000000ffff467224 */ /* 0x000fe200078e004b */
[----:B------:R-:W4:Y:S04]  /*3350*/  @P0 LDG.E.U16 R8, desc[UR20][R46.64] ;  /* 0x000000142e080981 */ /* 0x000f28000c1e1500 */
[----:B------:R-:W5:Y:S04]  /*3360*/  @P0 LDG.E.U16 R10, desc[UR20][R48.64] ;  /* 0x00000014300a0981 */ /* 0x000f68000c1e1500 */
        /* <DEDUP_REMOVED lines=11> */
[----:B------:R-:W5:Y:S01]  /*3420*/  @P0 LDG.E.U16 R92, desc[UR20][R72.64] ;  /* 0x00000014485c0981 */ /* 0x000f62000c1e1500 */
[----:B------:R-:W-:-:S04]  /*3430*/  SHF.R.S32.HI R82, RZ, 0x1f, R37 ;  /* 0x0000001fff527819 */ /* 0x000fc80000011425 */
[----:B------:R-:W-:Y:S02]  /*3440*/  SHF.L.U64.HI R37, R37, 0x1, R82 ;  /* 0x0000000125257819 */ /* 0x000fe40000010252 */
[----:B------:R-:W-:Y:S01]  /*3450*/  SHF.R.U32.HI R82, RZ, 0x2, R35 ;  /* 0x00000002ff527819 */ /* 0x000fe20000011623 */
[----:B------:R-:W-:Y:S02]  /*3460*/  IMAD.SHL.U32 R35, R38, 0x2, RZ ;  /* 0x0000000226237824 */ /* 0x000fe400078e00ff */
[----:B------:R-:W-:Y:S01]  /*3470*/  IMAD.SHL.U32 R39, R20, 0x20, RZ ;  /* 0x0000002014277824 */ /* 0x000fe200078e00ff */
[----:B0-----:R-:W-:Y:S02]  /*3480*/  UIADD3 UR5, UPT, UPT, UR4, 0x1f, URZ ;  /* 0x0000001f04057890 */ /* 0x001fe4000fffe0ff */
[----:B------:R-:W-:Y:S01]  /*3490*/  LOP3.LUT R35, R35, 0x30, R82, 0x78, !PT ;  /* 0x0000003023237812 */ /* 0x000fe200078e7852 */
[----:B------:R-:W-:Y:S01]  /*34a0*/  IMAD.WIDE R36, R39, 0x2, R36 ;  /* 0x0000000227247825 */ /* 0x000fe200078e0224 */
[----:B------:R-:W-:-:S02]  /*34b0*/  USHF.R.S32.HI UR4, URZ, 0x1f, UR5 ;  /* 0x0000001fff047899 */ /* 0x000fc40008011405 */
[----:B------:R-:W-:Y:S02]  /*34c0*/  IADD3 R129, P0, PT, R36, UR16, RZ ;  /* 0x0000001024817c10 */ /* 0x000fe4000ff1e0ff */
[----:B------:R-:W-:Y:S02]  /*34d0*/  ULEA.HI UR4, UR4, UR5, URZ, 0x5 ;  /* 0x0000000504047291 */ /* 0x000fe4000f8f28ff */
[----:B------:R-:W-:Y:S02]  /*34e0*/  IADD3.X R130, PT, PT, R37, UR17, RZ, P0, !PT ;  /* 0x0000001125827c10 */ /* 0x000fe400087fe4ff */
[----:B------:R-:W-:Y:S01]  /*34f0*/  USHF.R.S32.HI UR4, URZ, 0x5, UR4 ;  /* 0x00000005ff047899 */ /* 0x000fe20008011404 */
[----:B------:R-:W-:-:S03]  /*3500*/  ISETP.NE.U32.AND P0, PT, RZ, UR14, PT ;  /* 0x0000000eff007c0c */ /* 0x000fc6000bf05070 */
[----:B------:R-:W-:Y:S01]  /*3510*/  UISETP.LT.AND UP1, UPT, UR4, 0x1, UPT ;  /* 0x000000010400788c */ /* 0x000fe2000bf21270 */
[----:B------:R-:W-:-:S03]  /*3520*/  ISETP.LT.OR P1, PT, R102, 0x20, P0 ;  /* 0x000000206600780c */ /* 0x000fc60000721670 */
[----:B------:R-:W-:Y:S01]  /*3530*/  USEL UR4, UR4, 0x1, !UP1 ;  /* 0x0000000104047887 */ /* 0x000fe2000c800000 */
[----:B------:R-:W-:Y:S01]  /*3540*/  SHF.R.S32.HI R5, RZ, 0x1f, R20 ;  /* 0x0000001fff057819 */ /* 0x000fe20000011414 */
[C---:B------:R-:W-:Y:S02]  /*3550*/  IMAD R84, R20.reuse, 0xf, RZ ;  /* 0x0000000f14547824 */ /* 0x040fe400078e02ff */
[----:B------:R-:W-:Y:S01]  /*3560*/  UIADD3 UR18, UPT, UPT, UR4, -0x1, URZ ;  /* 0xffffffff04127890 */ /* 0x000fe2000fffe0ff */
[C---:B------:R-:W-:Y:S02]  /*3570*/  IMAD.SHL.U32 R83, R20.reuse, 0x10, RZ ;  /* 0x0000001014537824 */ /* 0x040fe400078e00ff */
[C---:B------:R-:W-:Y:S02]  /*3580*/  IMAD R82, R20.reuse, 0x11, RZ ;  /* 0x0000001114527824 */ /* 0x040fe400078e02ff */
[C---:B------:R-:W-:Y:S02]  /*3590*/  IMAD R81, R20.reuse, 0x12, RZ ;  /* 0x0000001214517824 */ /* 0x040fe400078e02ff */
[----:B------:R-:W-:-:S02]  /*35a0*/  IMAD R79, R20, 0x14, RZ ;  /* 0x00000014144f7824 */ /* 0x000fc400078e02ff */
[C---:B------:R-:W-:Y:S02]  /*35b0*/  IMAD R77, R20.reuse, 0x16, RZ ;  /* 0x00000016144d7824 */ /* 0x040fe400078e02ff */
[C---:B------:R-:W-:Y:S02]  /*35c0*/  IMAD R75, R20.reuse, 0x18, RZ ;  /* 0x00000018144b7824 */ /* 0x040fe400078e02ff */
[C---:B------:R-:W-:Y:S02]  /*35d0*/  IMAD R41, R20.reuse, 0x1a, RZ ;  /* 0x0000001a14297824 */ /* 0x040fe400078e02ff */
[C---:B------:R-:W-:Y:S02]  /*35e0*/  IMAD R38, R20.reuse, 0x1b, RZ ;  /* 0x0000001b14267824 */ /* 0x040fe400078e02ff */
[C---:B------:R-:W-:Y:S02]  /*35f0*/  IMAD R37, R20.reuse, 0x1c, RZ ;  /* 0x0000001c14257824 */ /* 0x040fe400078e02ff */
[C---:B------:R-:W-:Y:S01]  /*3600*/  IMAD R36, R20.reuse, 0x1d, RZ ;  /* 0x0000001d14247824 */ /* 0x040fe200078e02ff */
[----:B------:R-:W-:Y:S01]  /*3610*/  UISETP.NE.U32.AND UP1, UPT, UR18, URZ, UPT ;  /* 0x000000ff1200728c */ /* 0x000fe2000bf25070 */
[----:B------:R-:W-:Y:S01]  /*3620*/  IMAD.SHL.U32 R85, R21, 0x20, RZ ;  /* 0x0000002015557824 */ /* 0x000fe200078e00ff */
[----:B------:R-:W-:Y:S01]  /*3630*/  SHF.R.S32.HI R87, RZ, 0x1f, R22 ;  /* 0x0000001fff577819 */ /* 0x000fe20000011416 */
[----:B------:R-:W-:Y:S01]  /*3640*/  IMAD R21, R20, 0x1e, RZ ;  /* 0x0000001e14157824 */ /* 0x000fe200078e02ff */
[----:B------:R-:W-:-:S02]  /*3650*/  SHF.R.S32.HI R93, RZ, 0x1f, R24 ;  /* 0x0000001fff5d7819 */ /* 0x000fc40000011418 */
[----:B------:R-:W-:Y:S02]  /*3660*/  SHF.R.S32.HI R94, RZ, 0x1f, R25 ;  /* 0x0000001fff5e7819 */ /* 0x000fe40000011419 */
[----:B------:R-:W-:Y:S02]  /*3670*/  SHF.R.S32.HI R95, RZ, 0x1f, R26 ;  /* 0x0000001fff5f7819 */ /* 0x000fe4000001141a */
[----:B------:R-:W-:Y:S02]  /*3680*/  SHF.R.S32.HI R7, RZ, 0x1f, R28 ;  /* 0x0000001fff077819 */ /* 0x000fe4000001141c */
[----:B------:R-:W-:Y:S02]  /*3690*/  SHF.R.S32.HI R9, RZ, 0x1f, R34 ;  /* 0x0000001fff097819 */ /* 0x000fe40000011422 */
[----:B------:R-:W-:Y:S02]  /*36a0*/  SHF.R.S32.HI R99, RZ, 0x1f, R32 ;  /* 0x0000001fff637819 */ /* 0x000fe40000011420 */
[----:B------:R-:W-:-:S02]  /*36b0*/  SHF.R.S32.HI R11, RZ, 0x1f, R84 ;  /* 0x0000001fff0b7819 */ /* 0x000fc40000011454 */
[----:B------:R-:W-:Y:S02]  /*36c0*/  SHF.R.S32.HI R13, RZ, 0x1f, R82 ;  /* 0x0000001fff0d7819 */ /* 0x000fe40000011452 */
[----:B------:R-:W-:Y:S02]  /*36d0*/  SHF.R.S32.HI R104, RZ, 0x1f, R41 ;  /* 0x0000001fff687819 */ /* 0x000fe40000011429 */
[----:B------:R-:W-:Y:S02]  /*36e0*/  SHF.R.S32.HI R105, RZ, 0x1f, R38 ;  /* 0x0000001fff697819 */ /* 0x000fe40000011426 */
[----:B------:R-:W-:Y:S02]  /*36f0*/  SHF.R.S32.HI R106, RZ, 0x1f, R37 ;  /* 0x0000001fff6a7819 */ /* 0x000fe40000011425 */
[----:B------:R-:W-:Y:S01]  /*3700*/  SHF.R.S32.HI R107, RZ, 0x1f, R36 ;  /* 0x0000001fff6b7819 */ /* 0x000fe20000011424 */
[----:B--2---:R-:W-:Y:S04]  /*3710*/  STS.U16 [R35+UR9], R4 ;  /* 0x0000000423007988 */ /* 0x004fe80008000409 */
[----:B---3--:R-:W-:Y:S04]  /*3720*/  STS.U16 [R35+UR9+0x200], R6 ;  /* 0x0002000623007988 */ /* 0x008fe80008000409 */
[----:B----4-:R-:W-:Y:S04]  /*3730*/  STS.U16 [R35+UR9+0x400], R8 ;  /* 0x0004000823007988 */ /* 0x010fe80008000409 */
[----:B-----5:R-:W-:Y:S04]  /*3740*/  STS.U16 [R35+UR9+0x600], R10 ;  /* 0x0006000a23007988 */ /* 0x020fe80008000409 */
[----:B------:R-:W-:Y:S04]  /*3750*/  STS.U16 [R35+UR9+0x800], R12 ;  /* 0x0008000c23007988 */ /* 0x000fe80008000409 */
[----:B------:R-:W-:Y:S04]  /*3760*/  STS.U16 [R35+UR9+0xa00], R14 ;  /* 0x000a000e23007988 */ /* 0x000fe80008000409 */
[----:B------:R-:W-:Y:S04]  /*3770*/  STS.U16 [R35+UR9+0xc00], R16 ;  /* 0x000c001023007988 */ /* 0x000fe80008000409 */
[----:B------:R-:W-:Y:S04]  /*3780*/  STS.U16 [R35+UR9+0xe00], R18 ;  /* 0x000e001223007988 */ /* 0x000fe80008000409 */
[----:B------:R-:W-:Y:S04]  /*3790*/  STS.U16 [R35+UR9+0x1000], R74 ;  /* 0x0010004a23007988 */ /* 0x000fe80008000409 */
[----:B------:R-:W-:Y:S04]  /*37a0*/  STS.U16 [R35+UR9+0x1200], R76 ;  /* 0x0012004c23007988 */ /* 0x000fe80008000409 */
[----:B------:R-:W-:Y:S04]  /*37b0*/  STS.U16 [R35+UR9+0x1400], R78 ;  /* 0x0014004e23007988 */ /* 0x000fe80008000409 */
[----:B------:R0:W-:Y:S04]  /*37c0*/  STS.U16 [R35+UR9+0x1600], R80 ;  /* 0x0016005023007988 */ /* 0x0001e80008000409 */
[----:B------:R1:W-:Y:S04]  /*37d0*/  STS.U16 [R35+UR9+0x1800], R86 ;  /* 0x0018005623007988 */ /* 0x0003e80008000409 */
[----:B------:R-:W-:Y:S04]  /*37e0*/  STS.U16 [R35+UR9+0x1a00], R88 ;  /* 0x001a005823007988 */ /* 0x000fe80008000409 */
[----:B------:R2:W-:Y:S04]  /*37f0*/  STS.U16 [R35+UR9+0x1c00], R90 ;  /* 0x001c005a23007988 */ /* 0x0005e80008000409 */
[----:B------:R3:W-:Y:S01]  /*3800*/  STS.U16 [R35+UR9+0x1e00], R92 ;  /* 0x001e005c23007988 */ /* 0x0007e20008000409 */
[----:B------:R4:W-:Y:S06]  /*3810*/  MEMBAR.ALL.CTA ;  /* 0x0000000000007992 */ /* 0x0009ec0000008000 */
[----:B----4-:R-:W4:Y:S01]  /*3820*/  FENCE.VIEW.ASYNC.S ;  /* 0x00000000000073c6 */ /* 0x010f220000000000 */
[----:B0-----:R-:W-:-:S02]  /*3830*/  IMAD R80, R20, 0x13, RZ ;  /* 0x0000001314507824 */ /* 0x001fc400078e02ff */
[C---:B------:R-:W-:Y:S02]  /*3840*/  IMAD R78, R20.reuse, 0x15, RZ ;  /* 0x00000015144e7824 */ /* 0x040fe400078e02ff */
[C---:B------:R-:W-:Y:S02]  /*3850*/  IMAD R76, R20.reuse, 0x17, RZ ;  /* 0x00000017144c7824 */ /* 0x040fe400078e02ff */
[C---:B------:R-:W-:Y:S01]  /*3860*/  IMAD R74, R20.reuse, 0x19, RZ ;  /* 0x00000019144a7824 */ /* 0x040fe200078e02ff */
[C---:B-1----:R-:W-:Y:S01]  /*3870*/  SHF.L.U64.HI R86, R20.reuse, 0x1, R5 ;  /* 0x0000000114567819 */ /* 0x042fe20000010205 */
[----:B------:R-:W-:Y:S01]  /*3880*/  IMAD R20, R20, 0x1f, RZ ;  /* 0x0000001f14147824 */ /* 0x000fe200078e02ff */
[----:B------:R-:W-:Y:S02]  /*3890*/  SHF.R.S32.HI R5, RZ, 0x1f, R30 ;  /* 0x0000001fff057819 */ /* 0x000fe4000001141e */
[----:B------:R-:W-:Y:S02]  /*38a0*/  SHF.R.S32.HI R4, RZ, 0x1f, R23 ;  /* 0x0000001fff047819 */ /* 0x000fe40000011417 */
[----:B--2---:R-:W-:-:S02]  /*38b0*/  SHF.R.S32.HI R90, RZ, 0x1f, R27 ;  /* 0x0000001fff5a7819 */ /* 0x004fc4000001141b */
[----:B------:R-:W-:Y:S02]  /*38c0*/  SHF.R.S32.HI R6, RZ, 0x1f, R29 ;  /* 0x0000001fff067819 */ /* 0x000fe4000001141d */
[----:B---3--:R-:W-:Y:S02]  /*38d0*/  SHF.R.S32.HI R92, RZ, 0x1f, R33 ;  /* 0x0000001fff5c7819 */ /* 0x008fe40000011421 */
        /* <DEDUP_REMOVED lines=8> */
[----:B------:R-:W-:Y:S02]  /*3960*/  SHF.R.S32.HI R18, RZ, 0x1f, R75 ;  /* 0x0000001fff127819 */ /* 0x000fe4000001144b */
[----:B------:R-:W-:Y:S01]  /*3970*/  SHF.R.S32.HI R103, RZ, 0x1f, R74 ;  /* 0x0000001fff677819 */ /* 0x000fe2000001144a */
[----:B----4-:R-:W-:Y:S06]  /*3980*/  BAR.SYNC.DEFER_BLOCKING 0x0 ;  /* 0x0000000000007b1d */ /* 0x010fec0000010000 */
[----:B------:R-:W-:Y:S05]  /*3990*/  @P1 BRA `(.L_x_7) ;  /* 0x0000000000741947 */ /* 0x000fea0003800000 */
[----:B------:R-:W-:Y:S01]  /*39a0*/  USHF.R.U32.HI UR6, URZ, 0x4, UR9 ;  /* 0x00000004ff067899 */ /* 0x000fe20008011609 */
[----:B------:R-:W-:Y:S01]  /*39b0*/  UMOV UR14, 0xfffffffe ;  /* 0xfffffffe000e7882 */ /* 0x000fe20000000000 */
[----:B------:R-:W-:Y:S02]  /*39c0*/  UMOV UR15, 0x7fffbfdf ;  /* 0x7fffbfdf000f7882 */ /* 0x000fe40000000000 */
[----:B------:R-:W-:Y:S01]  /*39d0*/  USGXT.U32 UR6, UR6, 0xe ;  /* 0x0000000e0606789a */ /* 0x000fe20008000000 */
[----:B------:R-:W-:Y:S01]  /*39e0*/  UMOV UR7, URZ ;  /* 0x000000ff00077c82 */ /* 0x000fe20008000000 */
[----:B------:R-:W-:Y:S02]  /*39f0*/  UIADD3 UR16, UPT, UPT, UR8, 0x108, URZ ;  /* 0x0000010808107890 */ /* 0x000fe4000fffe0ff */
[----:B------:R-:W-:Y:S02]  /*3a00*/  UIADD3.64 UR14, UPT, UPT, UR6, -UR14, URZ ;  /* 0x8000000e060e7297 */ /* 0x000fe4000fffe0ff */
[----:B------:R-:W-:-:S02]  /*3a10*/  UIADD3 UR17, UPT, UPT, UR8, 0x80, URZ ;  /* 0x0000008008117890 */ /* 0x000fc4000fffe0ff */
[----:B------:R-:W-:Y:S02]  /*3a20*/  UIADD3 UR19, UPT, UPT, UR8, 0x110, URZ ;  /* 0x0000011008137890 */ /* 0x000fe4000fffe0ff */
[----:B------:R-:W-:Y:S02]  /*3a30*/  UIADD3 UR23, UPT, UPT, UR8, 0x80, URZ ;  /* 0x0000008008177890 */ /* 0x000fe4000fffe0ff */
[----:B------:R-:W-:Y:S01]  /*3a40*/  UIADD3 UR22, UPT, UPT, UR8, 0x118, URZ ;  /* 0x0000011808167890 */ /* 0x000fe2000fffe0ff */
[----:B------:R-:W-:Y:S01]  /*3a50*/  UMOV UR24, 0x0 ;  /* 0x0000000000187882 */ /* 0x000fe20000000000 */
[----:B------:R-:W-:Y:S01]  /*3a60*/  UMOV UR25, 0x8200010 ;  /* 0x0820001000197882 */ /* 0x000fe20000000000 */
[----:B------:R-:W-:Y:S01]  /*3a70*/  UMOV UR7, 0x80004020 ;  /* 0x8000402000077882 */ /* 0x000fe20000000000 */
[----:B------:R-:W-:Y:S01]  /*3a80*/  UMOV UR26, 0x0 ;  /* 0x00000000001a7882 */ /* 0x000fe20000000000 */
[----:B------:R-:W-:Y:S01]  /*3a90*/  UMOV UR27, 0x8200010 ;  /* 0x08200010001b7882 */ /* 0x000fe20000000000 */
[----:B------:R-:W-:Y:S01]  /*3aa0*/  UMOV UR28, 0x0 ;  /* 0x00000000001c7882 */ /* 0x000fe20000000000 */
[----:B------:R-:W-:Y:S01]  /*3ab0*/  UMOV UR29, 0x8200010 ;  /* 0x08200010001d7882 */ /* 0x000fe20000000000 */
[----:B------:R-:W-:Y:S01]  /*3ac0*/  UMOV UR4, UR11 ;  /* 0x0000000b00047c82 */ /* 0x000fe20008000000 */
[----:B------:R-:W-:Y:S01]  /*3ad0*/  UMOV UR5, URZ ;  /* 0x000000ff00057c82 */ /* 0x000fe20008000000 */
[----:B------:R0:W-:Y:S01]  /*3ae0*/  UTCHMMA tmem[UR12], gdesc[UR6], tmem[UR8], tmem[UR24], idesc[UR25], !UPT ;  /* 0x00ff18060c0079ea */ /* 0x0001e2000f800008 */
[----:B------:R-:W-:Y:S01]  /*3af0*/  UMOV UR30, 0x0 ;  /* 0x00000000001e7882 */ /* 0x000fe20000000000 */
[----:B------:R-:W-:Y:S01]  /*3b00*/  UMOV UR31, 0x8200010 ;  /* 0x08200010001f7882 */ /* 0x000fe20000000000 */
[----:B------:R0:W-:Y:S01]  /*3b10*/  UTCHMMA tmem[UR16], gdesc[UR14], tmem[UR8], tmem[UR26], idesc[UR27], UPT ;  /* 0x00ff1a0e100079ea */ /* 0x0001e2000b800008 */
[----:B------:R-:W-:Y:S01]  /*3b20*/  UMOV UR4, UR4 ;  /* 0x0000000400047c82 */ /* 0x000fe20008000000 */
[----:B------:R0:W-:Y:S01]  /*3b30*/  UTCHMMA tmem[UR19], gdesc[UR6], tmem[UR17], tmem[UR28], idesc[UR29], !UPT ;  /* 0x00ff1c06130079ea */ /* 0x0001e2000f800011 */
[----:B------:R0:W-:Y:S01]  /*3b40*/  UTCHMMA tmem[UR22], gdesc[UR14], tmem[UR23], tmem[UR30], idesc[UR31], UPT ;  /* 0x00ff1e0e160079ea */ /* 0x0001e2000b800017 */
[----:B------:R0:W-:Y:S01]  /*3b50*/  UTCBAR [UR4], URZ ;  /* 0x000000ff040073e9 */ /* 0x0001e200080000ff */
[----:B------:R-:W-:Y:S01]  /*3b60*/  NOP ;  /* 0x0000000000007918 */ /* 0x000fe20000000000 */
.L_x_7:
[----:B------:R-:W-:Y:S01]  /*3b70*/  SHF.R.S32.HI R108, RZ, 0x1f, R21 ;  /* 0x0000001fff6c7819 */ /* 0x000fe20000011415 */
[----:B0-----:R-:W-:Y:S01]  /*3b80*/  UMOV UR4, URZ ;  /* 0x000000ff00047c82 */ /* 0x001fe20008000000 */
[----:B------:R-:W-:Y:S01]  /*3b90*/  SHF.R.S32.HI R109, RZ, 0x1f, R20 ;  /* 0x0000001fff6d7819 */ /* 0x000fe20000011414 */
[----:B------:R-:W-:Y:S06]  /*3ba0*/  BRA.U !UP1, `(.L_x_8) ;  /* 0x00000015093c7547 */ /* 0x000fec000b800000 */
[----:B------:R-:W-:Y:S01]  /*3bb0*/  UIADD3 UR5, UPT, UPT, UR9, 0x2000, URZ ;  /* 0x0000200009057890 */ /* 0x000fe2000fffe0ff */
[----:B------:R-:W-:Y:S01]  /*3bc0*/  SHF.L.U64.HI R87, R22, 0x1, R87 ;  /* 0x0000000116577819 */ /* 0x000fe20000010257 */
[----:B------:R-:W-:Y:S01]  /*3bd0*/  UMOV UR16, 0xfffffffe ;  /* 0xfffffffe00107882 */ /* 0x000fe20000000000 */
[----:B------:R-:W-:Y:S01]  /*3be0*/  SHF.L.U64.HI R88, R30, 0x1, R5 ;  /* 0x000000011e587819 */ /* 0x000fe20000010205 */
[----:B------:R-:W-:Y:S01]  /*3bf0*/  USHF.R.U32.HI UR5, URZ, 0x4, UR5 ;  /* 0x00000004ff057899 */ /* 0x000fe20008011605 */
[----:B------:R-:W-:Y:S01]  /*3c00*/  SHF.L.U64.HI R89, R23, 0x1, R4 ;  /* 0x0000000117597819 */ /* 0x000fe20000010204 */
[----:B------:R-:W-:Y:S01]  /*3c10*/  UMOV UR17, 0x7fffbfdf ;  /* 0x7fffbfdf00117882 */ /* 0x000fe20000000000 */
[----:B------:R-:W-:Y:S01]  /*3c20*/  SHF.L.U64.HI R90, R27, 0x1, R90 ;  /* 0x000000011b5a7819 */ /* 0x000fe2000001025a */
[----:B------:R-:W-:Y:S01]  /*3c30*/  USGXT.U32 UR6, UR5, 0xe ;  /* 0x0000000e0506789a */ /* 0x000fe20008000000 */
[----:B------:R-:W-:Y:S01]  /*3c40*/  SHF.L.U64.HI R91, R29, 0x1, R6 ;  /* 0x000000011d5b7819 */ /* 0x000fe20000010206 */
[----:B------:R-:W-:Y:S01]  /*3c50*/  UMOV UR7, URZ ;  /* 0x000000ff00077c82 */ /* 0x000fe20008000000 */
[----:B------:R-:W-:Y:S01]  /*3c60*/  SHF.L.U64.HI R92, R33, 0x1, R92 ;  /* 0x00000001215c7819 */ /* 0x000fe2000001025c */
[----:B------:R-:W-:Y:S01]  /*3c70*/  UIADD3.64 UR16, UPT, UPT, UR6, -UR16, URZ ;  /* 0x8000001006107297 */ /* 0x000fe2000fffe0ff */
[----:B------:R-:W-:Y:S01]  /*3c80*/  SHF.L.U64.HI R93, R24, 0x1, R93 ;  /* 0x00000001185d7819 */ /* 0x000fe2000001025d */
[----:B------:R-:W-:Y:S01]  /*3c90*/  UMOV UR22, UR18 ;  /* 0x0000001200167c82 */ /* 0x000fe20008000000 */
[----:B------:R-:W-:Y:S01]  /*3ca0*/  SHF.L.U64.HI R94, R25, 0x1, R94 ;  /* 0x00000001195e7819 */ /* 0x000fe2000001025e */
[----:B------:R-:W-:Y:S01]  /*3cb0*/  UMOV UR23, 0x1 ;  /* 0x0000000100177882 */ /* 0x000fe20000000000 */
[----:B------:R-:W-:Y:S01]  /*3cc0*/  SHF.L.U64.HI R95, R26, 0x1, R95 ;  /* 0x000000011a5f7819 */ /* 0x000fe2000001025f */
[----:B------:R-:W-:Y:S01]  /*3cd0*/  UMOV UR5, URZ ;  /* 0x000000ff00057c82 */ /* 0x000fe20008000000 */
[----:B------:R-:W-:Y:S01]  /*3ce0*/  SHF.L.U64.HI R96, R28, 0x1, R7 ;  /* 0x000000011c607819 */ /* 0x000fe20000010207 */
[----:B------:R-:W-:Y:S01]  /*3cf0*/  UMOV UR14, UR6 ;  /* 0x00000006000e7c82 */ /* 0x000fe20008000000 */
[----:B------:R-:W-:Y:S01]  /*3d00*/  SHF.L.U64.HI R97, R31, 0x1, R8 ;  /* 0x000000011f617819 */ /* 0x000fe20000010208 */
[----:B------:R-:W-:Y:S01]  /*3d10*/  UMOV UR15, 0x80004020 ;  /* 0x80004020000f7882 */ /* 0x000fe20000000000 */
[----:B------:R-:W-:-:S02]  /*3d20*/  SHF.L.U64.HI R98, R34, 0x1, R9 ;  /* 0x0000000122627819 */ /* 0x000fc40000010209 */
[----:B------:R-:W-:Y:S02]  /*3d30*/  SHF.L.U64.HI R99, R32, 0x1, R99 ;  /* 0x0000000120637819 */ /* 0x000fe40000010263 */
[----:B------:R-:W-:Y:S02]  /*3d40*/  SHF.L.U64.HI R100, R84, 0x1, R11 ;  /* 0x0000000154647819 */ /* 0x000fe4000001020b */
[----:B------:R-:W-:Y:S02]  /*3d50*/  SHF.L.U64.HI R101, R83, 0x1, R10 ;  /* 0x0000000153657819 */ /* 0x000fe4000001020a */
[----:B------:R-:W-:Y:S02]  /*3d60*/  SHF.L.U64.HI R159, R82, 0x1, R13 ;  /* 0x00000001529f7819 */ /* 0x000fe4000001020d */
[----:B------:R-:W-:Y:S02]  /*3d70*/  SHF.L.U64.HI R157, R81, 0x1, R12 ;  /* 0x00000001519d7819 */ /* 0x000fe4000001020c */
        /* <DEDUP_REMOVED lines=12> */
[----:B------:R-:W-:-:S07]  /*3e40*/  SHF.L.U64.HI R131, R20, 0x1, R109 ;  /* 0x0000000114837819 */ /* 0x000fce000001026d */
.L_x_11:
[-C--:B------:R-:W-:Y:S02]  /*3e50*/  LEA R4, P1, R22, R129.reuse, 0x1 ;  /* 0x0000008116047211 */ /* 0x080fe400078208ff */
[C---:B------:R-:W-:Y:S02]  /*3e60*/  ISETP.GT.AND P5, PT, R3.reuse, 0x2, PT ;  /* 0x000000020300780c */ /* 0x040fe40003fa4270 */
[----:B------:R-:W-:Y:S01]  /*3e70*/  PRMT R14, RZ, 0x7610, R14 ;  /* 0x00007610ff0e7816 */ /* 0x000fe2000000000e */
[----:B------:R-:W-:Y:S01]  /*3e80*/  IMAD.X R5, R130, 0x1, R87, P1 ;  /* 0x0000000182057824 */ /* 0x000fe200008e0657 */
[----:B------:R-:W-:Y:S02]  /*3e90*/  LEA R6, P1, R30, R129, 0x1 ;  /* 0x000000811e067211 */ /* 0x000fe400078208ff */
[C---:B------:R-:W-:Y:S02]  /*3ea0*/  ISETP.GT.AND P4, PT, R3.reuse, 0x3, PT ;  /* 0x000000030300780c */ /* 0x040fe40003f84270 */
[C---:B------:R-:W-:Y:S01]  /*3eb0*/  ISETP.GT.AND P3, PT, R3.reuse, 0x4, PT ;  /* 0x000000040300780c */ /* 0x040fe20003f64270 */
[----:B------:R-:W-:Y:S01]  /*3ec0*/  IMAD.X R7, R130, 0x1, R88, P1 ;  /* 0x0000000182077824 */ /* 0x000fe200008e0658 */
[----:B------:R-:W-:-:S02]  /*3ed0*/  ISETP.GT.AND P1, PT, R3, 0x5, PT ;  /* 0x000000050300780c */ /* 0x000fc40003f24270 */
[-C--:B------:R-:W-:Y:S01]  /*3ee0*/  LEA R10, P6, R27, R129.reuse, 0x1 ;  /* 0x000000811b0a7211 */ /* 0x080fe200078c08ff */
[----:B------:R0:W2:Y:S01]  /*3ef0*/  @P5 LDG.E.U16 R14, desc[UR20][R4.64] ;  /* 0x00000014040e5981 */ /* 0x0000a2000c1e1500 */
[-C--:B------:R-:W-:Y:S02]  /*3f00*/  LEA R8, P5, R23, R129.reuse, 0x1 ;  /* 0x0000008117087211 */ /* 0x080fe400078a08ff */
[----:B------:R-:W-:Y:S01]  /*3f10*/  PRMT R15, RZ, 0x7610, R15 ;  /* 0x00007610ff0f7816 */ /* 0x000fe2000000000f */
[C---:B------:R-:W-:Y:S01]  /*3f20*/  IMAD.X R11, R130.reuse, 0x1, R90, P6 ;  /* 0x00000001820b7824 */ /* 0x040fe200030e065a */
[----:B------:R-:W-:Y:S01]  /*3f30*/  PRMT R16, RZ, 0x7610, R16 ;  /* 0x00007610ff107816 */ /* 0x000fe20000000010 */
[----:B------:R-:W-:Y:S01]  /*3f40*/  IMAD.X R9, R130, 0x1, R89, P5 ;  /* 0x0000000182097824 */ /* 0x000fe200028e0659 */
[----:B------:R-:W-:Y:S02]  /*3f50*/  PRMT R17, RZ, 0x7610, R17 ;  /* 0x00007610ff117816 */ /* 0x000fe40000000011 */
[----:B------:R1:W2:Y:S01]  /*3f60*/  @P4 LDG.E.U16 R15, desc[UR20][R6.64] ;  /* 0x00000014060f4981 */ /* 0x0002a2000c1e1500 */
[----:B0-----:R-:W-:-:S02]  /*3f70*/  LEA R4, P5, R29, R129, 0x1 ;  /* 0x000000811d047211 */ /* 0x001fc400078a08ff */
[C---:B------:R-:W-:Y:S01]  /*3f80*/  ISETP.GT.AND P4, PT, R3.reuse, 0x6, PT ;  /* 0x000000060300780c */ /* 0x040fe20003f84270 */
[----:B------:R0:W3:Y:S01]  /*3f90*/  @P3 LDG.E.U16 R16, desc[UR20][R8.64] ;  /* 0x0000001408103981 */ /* 0x0000e2000c1e1500 */
[C---:B------:R-:W-:Y:S01]  /*3fa0*/  ISETP.GT.AND P3, PT, R3.reuse, 0x7, PT ;  /* 0x000000070300780c */ /* 0x040fe20003f64270 */
[----:B------:R-:W-:Y:S01]  /*3fb0*/  IMAD.X R5, R130, 0x1, R91, P5 ;  /* 0x0000000182057824 */ /* 0x000fe200028e065b */
[----:B------:R-:W-:Y:S01]  /*3fc0*/  PRMT R18, RZ, 0x7610, R18 ;  /* 0x00007610ff127816 */ /* 0x000fe20000000012 */
[----:B------:R4:W3:Y:S01]  /*3fd0*/  @P1 LDG.E.U16 R17, desc[UR20][R10.64] ;  /* 0x000000140a111981 */ /* 0x0008e2000c1e1500 */
[----:B------:R-:W-:Y:S02]  /*3fe0*/  ISETP.GT.AND P1, PT, R3, 0x8, PT ;  /* 0x000000080300780c */ /* 0x000fe40003f24270 */
[-C--:B-1----:R-:W-:Y:S02]  /*3ff0*/  LEA R6, P6, R33, R129.reuse, 0x1 ;  /* 0x0000008121067211 */ /* 0x082fe400078c08ff */
[----:B0-----:R-:W-:-:S02]  /*4000*/  LEA R8, P5, R24, R129, 0x1 ;  /* 0x0000008118087211 */ /* 0x001fc400078a08ff */
[----:B------:R-:W-:Y:S01]  /*4010*/  PRMT R105, RZ, 0x7610, R105 ;  /* 0x00007610ff697816 */ /* 0x000fe20000000069 */
[C---:B------:R-:W-:Y:S01]  /*4020*/  IMAD.X R7, R130.reuse, 0x1, R92, P6 ;  /* 0x0000000182077824 */ /* 0x040fe200030e065c */
[----:B------:R-:W-:Y:S01]  /*4030*/  PRMT R19, RZ, 0x7610, R19 ;  /* 0x00007610ff137816 */ /* 0x000fe20000000013 */
[----:B------:R-:W-:Y:S01]  /*4040*/  IMAD.X R9, R130, 0x1, R93, P5 ;  /* 0x0000000182097824 */ /* 0x000fe200028e065d */
[----:B----4-:R-:W-:Y:S01]  /*4050*/  LEA R10, P6, R25, R129, 0x1 ;  /* 0x00000081190a7211 */ /* 0x010fe200078c08ff */
[----:B------:R0:W5:Y:S01]  /*4060*/  @P4 LDG.E.U16 R18, desc[UR20][R4.64] ;  /* 0x0000001404124981 */ /* 0x000162000c1e1500 */
[----:B------:R-:W-:-:S03]  /*4070*/  ISETP.GT.AND P4, PT, R3, 0x9, PT ;  /* 0x000000090300780c */ /* 0x000fc60003f84270 */
[----:B------:R-:W5:Y:S01]  /*4080*/  @P1 LDG.E.U16 R105, desc[UR20][R8.64] ;  /* 0x0000001408691981 */ /* 0x000f62000c1e1500 */
[C---:B------:R-:W-:Y:S01]  /*4090*/  ISETP.GT.AND P1, PT, R3.reuse, 0xb, PT ;  /* 0x0000000b0300780c */ /* 0x040fe20003f24270 */
[----:B------:R-:W-:Y:S02]  /*40a0*/  IMAD.X R11, R130, 0x1, R94, P6 ;  /* 0x00000001820b7824 */ /* 0x000fe400030e065e */
[----:B------:R1:W5:Y:S01]  /*40b0*/  @P3 LDG.E.U16 R19, desc[UR20][R6.64] ;  /* 0x0000001406133981 */ /* 0x000362000c1e1500 */
[----:B------:R-:W-:Y:S02]  /*40c0*/  ISETP.GT.AND P3, PT, R3, 0xa, PT ;  /* 0x0000000a0300780c */ /* 0x000fe40003f64270 */
[-C--:B0-----:R-:W-:Y:S02]  /*40d0*/  LEA R4, P5, R26, R129.reuse, 0x1 ;  /* 0x000000811a047211 */ /* 0x081fe400078a08ff */
[----:B------:R-:W-:Y:S02]  /*40e0*/  PRMT R108, RZ, 0x7610, R108 ;  /* 0x00007610ff6c7816 */ /* 0x000fe4000000006c */
[----:B-1----:R-:W-:Y:S01]  /*40f0*/  LEA R6, P6, R28, R129, 0x1 ;  /* 0x000000811c067211 */ /* 0x002fe200078c08ff */
[----:B------:R-:W-:Y:S01]  /*4100*/  IMAD.X R5, R130, 0x1, R95, P5 ;  /* 0x0000000182057824 */ /* 0x000fe200028e065f */
[----:B------:R-:W-:-:S03]  /*4110*/  PRMT R107, RZ, 0x7610, R107 ;  /* 0x00007610ff6b7816 */ /* 0x000fc6000000006b */
[C---:B------:R-:W-:Y:S01]  /*4120*/  IMAD.X R7, R130.reuse, 0x1, R96, P6 ;  /* 0x0000000182077824 */ /* 0x040fe200030e0660 */
[-C--:B------:R-:W-:Y:S02]  /*4130*/  LEA R8, P5, R31, R129.reuse, 0x1 ;  /* 0x000000811f087211 */ /* 0x080fe400078a08ff */
[----:B------:R-:W-:Y:S01]  /*4140*/  PRMT R106, RZ, 0x7610, R106 ;  /* 0x00007610ff6a7816 */ /* 0x000fe2000000006a */
[----:B------:R0:W5:Y:S04]  /*4150*/  @P3 LDG.E.U16 R107, desc[UR20][R4.64] ;  /* 0x00000014046b3981 */ /* 0x000168000c1e1500 */
[----:B------:R-:W5:Y:S01]  /*4160*/  @P1 LDG.E.U16 R108, desc[UR20][R6.64] ;  /* 0x00000014066c1981 */ /* 0x000f62000c1e1500 */
[C---:B------:R-:W-:Y:S01]  /*4170*/  ISETP.GT.AND P1, PT, R3.reuse, 0xe, PT ;  /* 0x0000000e0300780c */ /* 0x040fe20003f24270 */
[----:B------:R-:W-:Y:S01]  /*4180*/  IMAD.X R9, R130, 0x1, R97, P5 ;  /* 0x0000000182097824 */ /* 0x000fe200028e0661 */
[----:B------:R-:W-:Y:S01]  /*4190*/  ISETP.GT.AND P3, PT, R3, 0xd, PT ;  /* 0x0000000d0300780c */ /* 0x000fe20003f64270 */
[----:B------:R1:W5:Y:S01]  /*41a0*/  @P4 LDG.E.U16 R106, desc[UR20][R10.64] ;  /* 0x000000140a6a4981 */ /* 0x000362000c1e1500 */
[----:B0-----:R-:W-:-:S02]  /*41b0*/  LEA R4, P5, R32, R129, 0x1 ;  /* 0x0000008120047211 */ /* 0x001fc400078a08ff */
[----:B------:R-:W-:Y:S02]  /*41c0*/  ISETP.GT.AND P4, PT, R3, 0xc, PT ;  /* 0x0000000c0300780c */ /* 0x000fe40003f84270 */
[----:B------:R-:W-:Y:S01]  /*41d0*/  PRMT R111, RZ, 0x7610, R111 ;  /* 0x00007610ff6f7816 */ /* 0x000fe2000000006f */
[----:B------:R-:W-:Y:S01]  /*41e0*/  IMAD.X R5, R130, 0x1, R99, P5 ;  /* 0x0000000182057824 */ /* 0x000fe200028e0663 */
[-C--:B-1----:R-:W-:Y:S02]  /*41f0*/  LEA R10, P6, R34, R129.reuse, 0x1 ;  /* 0x00000081220a7211 */ /* 0x082fe400078c08ff */
[----:B------:R-:W-:Y:S02]  /*4200*/  PRMT R110, RZ, 0x7610, R110 ;  /* 0x00007610ff6e7816 */ /* 0x000fe4000000006e */
[----:B------:R-:W5:Y:S01]  /*4210*/  @P1 LDG.E.U16 R111, desc[UR20][R4.64] ;  /* 0x00000014046f1981 */ /* 0x000f62000c1e1500 */
[----:B------:R-:W-:Y:S01]  /*4220*/  IMAD.X R11, R130, 0x1, R98, P6 ;  /* 0x00000001820b7824 */ /* 0x000fe200030e0662 */
[----:B------:R-:W-:-:S02]  /*4230*/  LEA R6, P6, R84, R129, 0x1 ;  /* 0x0000008154067211 */ /* 0x000fc400078c08ff */
[----:B------:R-:W-:Y:S02]  /*4240*/  PRMT R109, RZ, 0x7610, R109 ;  /* 0x00007610ff6d7816 */ /* 0x000fe4000000006d */
[C---:B------:R-:W-:Y:S01]  /*4250*/  ISETP.GT.AND P1, PT, R3.reuse, 0x11, PT ;  /* 0x000000110300780c */ /* 0x040fe20003f24270 */
[----:B------:R0:W5:Y:S01]  /*4260*/  @P3 LDG.E.U16 R110, desc[UR20][R10.64] ;  /* 0x000000140a6e3981 */ /* 0x000162000c1e1500 */
[----:B------:R-:W-:Y:S01]  /*4270*/  IMAD.X R7, R130, 0x1, R100, P6 ;  /* 0x0000000182077824 */ /* 0x000fe200030e0664 */
[----:B------:R-:W-:Y:S02]  /*4280*/  ISETP.GT.AND P3, PT, R3, 0x10, PT ;  /* 0x000000100300780c */ /* 0x000fe40003f64270 */
[----:B------:R1:W5:Y:S01]  /*4290*/  @P4 LDG.E.U16 R109, desc[UR20][R8.64] ;  /* 0x00000014086d4981 */ /* 0x000362000c1e1500 */
[----:B------:R-:W-:Y:S02]  /*42a0*/  PRMT R114, RZ, 0x7610, R114 ;  /* 0x00007610ff727816 */ /* 0x000fe40000000072 */
[----:B0-----:R-:W-:-:S02]  /*42b0*/  LEA R10, P6, R82, R129, 0x1 ;  /* 0x00000081520a7211 */ /* 0x001fc400078c08ff */
[----:B-1----:R-:W-:-:S03]  /*42c0*/  LEA R8, P5, R83, R129, 0x1 ;  /* 0x0000008153087211 */ /* 0x002fc600078a08ff */
[C---:B------:R-:W-:Y:S01]  /*42d0*/  IMAD.X R11, R130.reuse, 0x1, R159, P6 ;  /* 0x00000001820b7824 */ /* 0x040fe200030e069f */
[----:B------:R-:W-:Y:S02]  /*42e0*/  ISETP.GT.AND P4, PT, R3, 0xf, PT ;  /* 0x0000000f0300780c */ /* 0x000fe40003f84270 */
[----:B------:R-:W-:Y:S01]  /*42f0*/  PRMT R113, RZ, 0x7610, R113 ;  /* 0x00007610ff717816 */ /* 0x000fe20000000071 */
[C---:B------:R-:W-:Y:S01]  /*4300*/  IMAD.X R9, R130.reuse, 0x1, R101, P5 ;  /* 0x0000000182097824 */ /* 0x040fe200028e0665 */
[----:B------:R-:W-:Y:S01]  /*4310*/  LEA R4, P5, R81, R129, 0x1 ;  /* 0x0000008151047211 */ /* 0x000fe200078a08ff */
[----:B------:R-:W5:Y:S01]  /*4320*/  @P1 LDG.E.U16 R114, desc[UR20][R10.64] ;  /* 0x000000140a721981 */ /* 0x000f62000c1e1500 */
[----:B------:R-:W-:Y:S02]  /*4330*/  ISETP.GT.AND P1, PT, R3, 0x14, PT ;  /* 0x000000140300780c */ /* 0x000fe40003f24270 */
[----:B------:R-:W-:Y:S01]  /*4340*/  PRMT R112, RZ, 0x7610, R112 ;  /* 0x00007610ff707816 */ /* 0x000fe20000000070 */
[----:B------:R0:W5:Y:S01]  /*4350*/  @P3 LDG.E.U16 R113, desc[UR20][R8.64] ;  /* 0x0000001408713981 */ /* 0x000162000c1e1500 */
[----:B------:R-:W-:Y:S01]  /*4360*/  IMAD.X R5, R130, 0x1, R157, P5 ;  /* 0x0000000182057824 */ /* 0x000fe200028e069d */
[----:B------:R-:W-:-:S02]  /*4370*/  PRMT R117, RZ, 0x7610, R117 ;  /* 0x00007610ff757816 */ /* 0x000fc40000000075 */
[----:B------:R-:W-:Y:S01]  /*4380*/  ISETP.GT.AND P3, PT, R3, 0x13, PT ;  /* 0x000000130300780c */ /* 0x000fe20003f64270 */
[----:B------:R1:W5:Y:S01]  /*4390*/  @P4 LDG.E.U16 R112, desc[UR20][R6.64] ;  /* 0x0000001406704981 */ /* 0x000362000c1e1500 */
[----:B0-----:R-:W-:Y:S02]  /*43a0*/  LEA R8, P5, R79, R129, 0x1 ;  /* 0x000000814f087211 */ /* 0x001fe400078a08ff */
[----:B------:R-:W-:-:S03]  /*43b0*/  ISETP.GT.AND P4, PT, R3, 0x12, PT ;  /* 0x000000120300780c */ /* 0x000fc60003f84270 */
[----:B------:R-:W-:Y:S01]  /*43c0*/  IMAD.X R9, R130, 0x1, R153, P5 ;  /* 0x0000000182097824 */ /* 0x000fe200028e0699 */
[-C--:B------:R-:W-:Y:S02]  /*43d0*/  LEA R10, P5, R78, R129.reuse, 0x1 ;  /* 0x000000814e0a7211 */ /* 0x080fe400078a08ff */
[----:B-1----:R-:W-:Y:S02]  /*43e0*/  LEA R6, P6, R80, R129, 0x1 ;  /* 0x0000008150067211 */ /* 0x002fe400078c08ff */
[----:B------:R-:W5:Y:S01]  /*43f0*/  @P1 LDG.E.U16 R117, desc[UR20][R8.64] ;  /* 0x0000001408751981 */ /* 0x000f62000c1e1500 */
[----:B------:R-:W-:Y:S01]  /*4400*/  ISETP.GT.AND P1, PT, R3, 0x17, PT ;  /* 0x000000170300780c */ /* 0x000fe20003f24270 */
[C---:B------:R-:W-:Y:S01]  /*4410*/  IMAD.X R11, R130.reuse, 0x1, R151, P5 ;  /* 0x00000001820b7824 */ /* 0x040fe200028e0697 */
[----:B------:R-:W-:Y:S01]  /*4420*/  PRMT R115, RZ, 0x7610, R115 ;  /* 0x00007610ff737816 */ /* 0x000fe20000000073 */
[----:B------:R-:W-:Y:S01]  /*4430*/  IMAD.X R7, R130, 0x1, R155, P6 ;  /* 0x0000000182077824 */ /* 0x000fe200030e069b */
[----:B------:R-:W-:-:S02]  /*4440*/  PRMT R116, RZ, 0x7610, R116 ;  /* 0x00007610ff747816 */ /* 0x000fc40000000074 */
[----:B------:R-:W-:Y:S02]  /*4450*/  LEA R12, P5, R76, R129, 0x1 ;  /* 0x000000814c0c7211 */ /* 0x000fe400078a08ff */
[----:B------:R-:W-:Y:S01]  /*4460*/  PRMT R120, RZ, 0x7610, R120 ;  /* 0x00007610ff787816 */ /* 0x000fe20000000078 */
[----:B------:R0:W5:Y:S01]  /*4470*/  @P4 LDG.E.U16 R115, desc[UR20][R4.64] ;  /* 0x0000001404734981 */ /* 0x000162000c1e1500 */
[C---:B------:R-:W-:Y:S01]  /*4480*/  ISETP.GT.AND P4, PT, R3.reuse, 0x15, PT ;  /* 0x000000150300780c */ /* 0x040fe20003f84270 */
[----:B------:R-:W-:Y:S02]  /*4490*/  IMAD.X R13, R130, 0x1, R147, P5 ;  /* 0x00000001820d7824 */ /* 0x000fe400028e0693 */
[----:B------:R1:W5:Y:S01]  /*44a0*/  @P3 LDG.E.U16 R116, desc[UR20][R6.64] ;  /* 0x0000001406743981 */ /* 0x000362000c1e1500 */
[----:B------:R-:W-:-:S03]  /*44b0*/  ISETP.GT.AND P3, PT, R3, 0x16, PT ;  /* 0x000000160300780c */ /* 0x000fc60003f64270 */
[----:B------:R-:W5:Y:S01]  /*44c0*/  @P1 LDG.E.U16 R120, desc[UR20][R12.64] ;  /* 0x000000140c781981 */ /* 0x000f62000c1e1500 */
[-C--:B0-----:R-:W-:Y:S02]  /*44d0*/  LEA R4, P6, R77, R129.reuse, 0x1 ;  /* 0x000000814d047211 */ /* 0x081fe400078c08ff */
[----:B------:R-:W-:Y:S02]  /*44e0*/  ISETP.GT.AND P1, PT, R3, 0x19, PT ;  /* 0x000000190300780c */ /* 0x000fe40003f24270 */
[----:B------:R-:W-:Y:S01]  /*44f0*/  PRMT R118, RZ, 0x7610, R118 ;  /* 0x00007610ff767816 */ /* 0x000fe20000000076 */
[----:B------:R-:W-:Y:S01]  /*4500*/  IMAD.X R5, R130, 0x1, R149, P6 ;  /* 0x0000000182057824 */ /* 0x000fe200030e0695 */
[----:B------:R-:W-:Y:S02]  /*4510*/  PRMT R119, RZ, 0x7610, R119 ;  /* 0x00007610ff777816 */ /* 0x000fe40000000077 */
[-C--:B------:R-:W-:Y:S02]  /*4520*/  LEA R8, P5, R74, R129.reuse, 0x1 ;  /* 0x000000814a087211 */ /* 0x080fe400078a08ff */
[----:B-1----:R-:W-:Y:S01]  /*4530*/  LEA R6, P6, R75, R129, 0x1 ;  /* 0x000000814b067211 */ /* 0x002fe200078c08ff */
[----:B------:R0:W5:Y:S01]  /*4540*/  @P4 LDG.E.U16 R118, desc[UR20][R10.64] ;  /* 0x000000140a764981 */ /* 0x000162000c1e1500 */
[----:B------:R-:W-:Y:S01]  /*4550*/  PRMT R122, RZ, 0x7610, R122 ;  /* 0x00007610ff7a7816 */ /* 0x000fe2000000007a */
[C---:B------:R-:W-:Y:S01]  /*4560*/  IMAD.X R9, R130.reuse, 0x1, R143, P5 ;  /* 0x0000000182097824 */ /* 0x040fe200028e068f */
[C---:B------:R-:W-:Y:S01]  /*4570*/  ISETP.GT.AND P4, PT, R3.reuse, 0x1a, PT ;  /* 0x0000001a0300780c */ /* 0x040fe20003f84270 */
[----:B------:R1:W5:Y:S01]  /*4580*/  @P3 LDG.E.U16 R119, desc[UR20][R4.64] ;  /* 0x0000001404773981 */ /* 0x000362000c1e1500 */
[----:B------:R-:W-:Y:S01]  /*4590*/  ISETP.GT.AND P3, PT, R3, 0x18, PT ;  /* 0x000000180300780c */ /* 0x000fe20003f64270 */
[----:B------:R-:W-:-:S02]  /*45a0*/  IMAD.X R7, R130, 0x1, R145, P6 ;  /* 0x0000000182077824 */ /* 0x000fc400030e0691 */
[----:B------:R-:W5:Y:S01]  /*45b0*/  @P1 LDG.E.U16 R122, desc[UR20][R8.64] ;  /* 0x00000014087a1981 */ /* 0x000f62000c1e1500 */
[-C--:B0-----:R-:W-:Y:S02]  /*45c0*/  LEA R10, P6, R41, R129.reuse, 0x1 ;  /* 0x00000081290a7211 */ /* 0x081fe400078c08ff */
[----:B------:R-:W-:Y:S02]  /*45d0*/  PRMT R121, RZ, 0x7610, R121 ;  /* 0x00007610ff797816 */ /* 0x000fe40000000079 */
[-C--:B-1----:R-:W-:Y:S01]  /*45e0*/  LEA R4, P1, R38, R129.reuse, 0x1 ;  /* 0x0000008126047211 */ /* 0x082fe200078208ff */
[C---:B------:R-:W-:Y:S01]  /*45f0*/  IMAD.X R11, R130.reuse, 0x1, R141, P6 ;  /* 0x00000001820b7824 */ /* 0x040fe200030e068d */
[----:B------:R-:W-:Y:S02]  /*4600*/  PRMT R123, RZ, 0x7610, R123 ;  /* 0x00007610ff7b7816 */ /* 0x000fe4000000007b */
[----:B------:R-:W-:Y:S01]  /*4610*/  ISETP.GT.AND P5, PT, R3, 0x1b, PT ;  /* 0x0000001b0300780c */ /* 0x000fe20003fa4270 */
[----:B------:R-:W-:Y:S01]  /*4620*/  IMAD.X R5, R130, 0x1, R139, P1 ;  /* 0x0000000182057824 */ /* 0x000fe200008e068b */
[----:B------:R-:W-:Y:S01]  /*4630*/  LEA R12, P6, R37, R129, 0x1 ;  /* 0x00000081250c7211 */ /* 0x000fe200078c08ff */
[----:B------:R0:W5:Y:S01]  /*4640*/  @P3 LDG.E.U16 R121, desc[UR20][R6.64] ;  /* 0x0000001406793981 */ /* 0x000162000c1e1500 */
[----:B------:R-:W-:-:S02]  /*4650*/  ISETP.GT.AND P1, PT, R3, RZ, PT ;  /* 0x000000ff0300720c */ /* 0x000fc40003f24270 */
[C---:B------:R-:W-:Y:S01]  /*4660*/  ISETP.GT.AND P3, PT, R3.reuse, 0x1d, PT ;  /* 0x0000001d0300780c */ /* 0x040fe20003f64270 */
[----:B------:R-:W5:Y:S01]  /*4670*/  @P4 LDG.E.U16 R123, desc[UR20][R10.64] ;  /* 0x000000140a7b4981 */ /* 0x000f62000c1e1500 */
[----:B------:R-:W-:Y:S01]  /*4680*/  ISETP.GT.AND P4, PT, R3, 0x1c, PT ;  /* 0x0000001c0300780c */ /* 0x000fe20003f84270 */
[----:B------:R-:W-:Y:S01]  /*4690*/  IMAD.X R13, R130, 0x1, R137, P6 ;  /* 0x00000001820d7824 */ /* 0x000fe200030e0689 */
[----:B------:R-:W-:Y:S02]  /*46a0*/  PRMT R124, RZ, 0x7610, R124 ;  /* 0x00007610ff7c7816 */ /* 0x000fe4000000007c */
[-C--:B0-----:R-:W-:Y:S02]  /*46b0*/  LEA R6, P6, R36, R129.reuse, 0x1 ;  /* 0x0000008124067211 */ /* 0x081fe400078c08ff */
[----:B------:R-:W-:Y:S02]  /*46c0*/  PRMT R125, RZ, 0x7610, R125 ;  /* 0x00007610ff7d7816 */ /* 0x000fe4000000007d */
[----:B------:R0:W5:Y:S01]  /*46d0*/  @P5 LDG.E.U16 R124, desc[UR20][R4.64] ;  /* 0x00000014047c5981 */ /* 0x000162000c1e1500 */
[----:B------:R-:W-:Y:S01]  /*46e0*/  PRMT R126, RZ, 0x7610, R126 ;  /* 0x00007610ff7e7816 */ /* 0x000fe2000000007e */
[----:B------:R-:W-:Y:S01]  /*46f0*/  IMAD.X R7, R130, 0x1, R135, P6 ;  /* 0x0000000182077824 */ /* 0x000fe200030e0687 */
[----:B------:R-:W-:-:S02]  /*4700*/  LEA R8, P6, R21, R129, 0x1 ;  /* 0x0000008115087211 */ /* 0x000fc400078c08ff */
[----:B------:R-:W-:Y:S01]  /*4710*/  PRMT R103, RZ, 0x7610, R103 ;  /* 0x00007610ff677816 */ /* 0x000fe20000000067 */
[----:B------:R-:W5:Y:S01]  /*4720*/  @P4 LDG.E.U16 R125, desc[UR20][R12.64] ;  /* 0x000000140c7d4981 */ /* 0x000f62000c1e1500 */
[----:B0-----:R-:W-:-:S03]  /*4730*/  @P1 IMAD.MOV.U32 R4, RZ, RZ, R129 ;  /* 0x000000ffff041224 */ /* 0x001fc600078e0081 */
[----:B------:R0:W5:Y:S01]  /*4740*/  @P3 LDG.E.U16 R126, desc[UR20][R6.64] ;  /* 0x00000014067e3981 */ /* 0x000162000c1e1500 */
[----:B------:R-:W-:Y:S01]  /*4750*/  @P1 IMAD.MOV.U32 R5, RZ, RZ, R130 ;  /* 0x000000ffff051224 */ /* 0x000fe200078e0082 */
[C---:B------:R-:W-:Y:S01]  /*4760*/  ISETP.GT.AND P3, PT, R3.reuse, 0x1e, PT ;  /* 0x0000001e0300780c */ /* 0x040fe20003f64270 */
[----:B------:R-:W-:Y:S01]  /*4770*/  IMAD.X R9, R130, 0x1, R133, P6 ;  /* 0x0000000182097824 */ /* 0x000fe200030e0685 */
[C---:B------:R-:W-:Y:S02]  /*4780*/  ISETP.GT.AND P4, PT, R3.reuse, 0x1f, PT ;  /* 0x0000001f0300780c */ /* 0x040fe40003f84270 */
[----:B------:R-:W-:Y:S01]  /*4790*/  ISETP.GT.AND P6, PT, R3, 0x1, PT ;  /* 0x000000010300780c */ /* 0x000fe20003fc4270 */
[----:B------:R1:W5:Y:S01]  /*47a0*/  @P1 LDG.E.U16 R103, desc[UR20][R4.64] ;  /* 0x0000001404671981 */ /* 0x000362000c1e1500 */
[-C--:B------:R-:W-:Y:S02]  /*47b0*/  LEA R10, P5, R20, R129.reuse, 0x1 ;  /* 0x00000081140a7211 */ /* 0x080fe400078a08ff */
[----:B0-----:R-:W-:Y:S01]  /*47c0*/  IADD3 R6, P1, PT, R22, R129, RZ ;  /* 0x0000008116067210 */ /* 0x001fe20007f3e0ff */
[----:B------:R-:W-:Y:S01]  /*47d0*/  USHF.L.U32 UR4, UR4, 0x1f, URZ ;  /* 0x0000001f04047899 */ /* 0x000fe200080006ff */
[----:B------:R-:W-:Y:S01]  /*47e0*/  PRMT R127, RZ, 0x7610, R127 ;  /* 0x00007610ff7f7816 */ /* 0x000fe2000000007f */
[C---:B------:R-:W-:Y:S01]  /*47f0*/  IMAD.X R11, R130.reuse, 0x1, R131, P5 ;  /* 0x00000001820b7824 */ /* 0x040fe200028e0683 */
[----:B------:R-:W-:Y:S01]  /*4800*/  PRMT R104, RZ, 0x7610, R104 ;  /* 0x00007610ff687816 */ /* 0x000fe20000000068 */
[----:B------:R-:W-:Y:S01]  /*4810*/  IMAD.X R7, R130, 0x1, R86, P1 ;  /* 0x0000000182077824 */ /* 0x000fe200008e0656 */
[----:B------:R-:W-:Y:S01]  /*4820*/  PRMT R128, RZ, 0x7610, R128 ;  /* 0x00007610ff807816 */ /* 0x000fe20000000080 */
[----:B-1----:R-:W-:Y:S01]  /*4830*/  IMAD.U32 R4, RZ, RZ, UR4 ;  /* 0x00000004ff047e24 */ /* 0x002fe2000f8e00ff */
[----:B------:R-:W5:Y:S04]  /*4840*/  @P3 LDG.E.U16 R127, desc[UR20][R8.64] ;  /* 0x00000014087f3981 */ /* 0x000f68000c1e1500 */
[----:B------:R-:W5:Y:S04]  /*4850*/  @P4 LDG.E.U16 R128, desc[UR20][R10.64] ;  /* 0x000000140a804981 */ /* 0x000f68000c1e1500 */
[----:B------:R3:W5:Y:S01]  /*4860*/  @P6 LDG.E.U16 R104, desc[UR20][R6.64] ;  /* 0x0000001406686981 */ /* 0x000762000c1e1500 */
[----:B------:R-:W0:Y:S01]  /*4870*/  SYNCS.PHASECHK.TRANS64.TRYWAIT P1, [UR11], R4 ;  /* 0x00000004ff0075a7 */ /* 0x000e22000802110b */
[----:B--2---:R-:W-:-:S02]  /*4880*/  PRMT R5, R14, 0x5410, R15 ;  /* 0x000054100e057816 */ /* 0x004fc4000000000f */
[----:B---3--:R-:W-:Y:S01]  /*4890*/  PRMT R6, R16, 0x5410, R17 ;  /* 0x0000541010067816 */ /* 0x008fe20000000011 */
[----:B0-----:R-:W-:Y:S06]  /*48a0*/  @!P1 BRA `(.L_x_9) ;  /* 0x0000004800b09947 */ /* 0x001fec0003800000 */
.L_x_17:
[----:B-----5:R-:W-:Y:S01]  /*48b0*/  PRMT R7, R18, 0x5410, R19 ;  /* 0x0000541012077816 */ /* 0x020fe20000000013 */
[----:B------:R-:W-:Y:S01]  /*48c0*/  IMAD.WIDE R70, R85, 0x2, R70 ;  /* 0x0000000255467825 */ /* 0x000fe200078e0246 */
[----:B------:R-:W-:Y:S02]  /*48d0*/  PRMT R8, R105, 0x5410, R106 ;  /* 0x0000541069087816 */ /* 0x000fe4000000006a */
[----:B------:R-:W-:Y:S01]  /*48e0*/  PRMT R9, R107, 0x5410, R108 ;  /* 0x000054106b097816 */ /* 0x000fe2000000006c */
[----:B------:R-:W-:Y:S01]  /*48f0*/  IMAD.WIDE R68, R85, 0x2, R68 ;  /* 0x0000000255447825 */ /* 0x000fe200078e0244 */
[----:B------:R-:W-:Y:S02]  /*4900*/  PRMT R10, R109, 0x5410, R110 ;  /* 0x000054106d0a7816 */ /* 0x000fe4000000006e */
[----:B------:R-:W-:Y:S01]  /*4910*/  PRMT R11, R111, 0x5410, R112 ;  /* 0x000054106f0b7816 */ /* 0x000fe20000000070 */
[----:B------:R-:W-:Y:S01]  /*4920*/  IMAD.WIDE R66, R85, 0x2, R66 ;  /* 0x0000000255427825 */ /* 0x000fe200078e0242 */
[----:B------:R-:W-:-:S02]  /*4930*/  PRMT R12, R113, 0x5410, R114 ;  /* 0x00005410710c7816 */ /* 0x000fc40000000072 */
[----:B------:R-:W-:Y:S01]  /*4940*/  PRMT R13, R115, 0x5410, R116 ;  /* 0x00005410730d7816 */ /* 0x000fe20000000074 */
        /* <DEDUP_REMOVED lines=11> */
[----:B------:R-:W-:Y:S01]  /*4a00*/  ISETP.GE.AND P1, PT, R40, R3, PT ;  /* 0x000000032800720c */ /* 0x000fe20003f26270 */
[C---:B------:R-:W-:Y:S01]  /*4a10*/  IMAD.WIDE R56, R85.reuse, 0x2, R56 ;  /* 0x0000000255387825 */ /* 0x040fe200078e0238 */
[----:B------:R0:W-:Y:S01]  /*4a20*/  STTM.x16 tmem[UR13], R4 ;  /* 0x00000004000079ed */ /* 0x0001e2000824000d */
[----:B------:R-:W1:Y:S01]  /*4a30*/  FENCE.VIEW.ASYNC.T ;  /* 0x00000000000073c6 */ /* 0x000e620000000200 */
[----:B------:R-:W-:Y:S01]  /*4a40*/  PRMT R104, RZ, 0x7610, R104 ;  /* 0x00007610ff687816 */ /* 0x000fe20000000068 */
[----:B-1----:R-:W-:Y:S01]  /*4a50*/  BAR.SYNC.DEFER_BLOCKING 0x0 ;  /* 0x0000000000007b1d */ /* 0x002fe20000010000 */
[----:B------:R-:W-:Y:S01]  /*4a60*/  PRMT R106, RZ, 0x7610, R106 ;  /* 0x00007610ff6a7816 */ /* 0x000fe2000000006a */
[----:B------:R-:W-:Y:S01]  /*4a70*/  IMAD.WIDE R54, R85, 0x2, R54 ;  /* 0x0000000255367825 */ /* 0x000fe200078e0236 */
[----:B------:R-:W-:-:S02]  /*4a80*/  PRMT R108, RZ, 0x7610, R108 ;  /* 0x00007610ff6c7816 */ /* 0x000fc4000000006c */
[----:B------:R-:W-:Y:S01]  /*4a90*/  PRMT R110, RZ, 0x7610, R110 ;  /* 0x00007610ff6e7816 */ /* 0x000fe2000000006e */
[C---:B------:R-:W-:Y:S01]  /*4aa0*/  IMAD.WIDE R52, R85.reuse, 0x2, R52 ;  /* 0x0000000255347825 */ /* 0x040fe200078e0234 */
[----:B------:R-:W-:Y:S02]  /*4ab0*/  PRMT R112, RZ, 0x7610, R112 ;  /* 0x00007610ff707816 */ /* 0x000fe40000000070 */
[----:B------:R-:W-:Y:S01]  /*4ac0*/  PRMT R114, RZ, 0x7610, R114 ;  /* 0x00007610ff727816 */ /* 0x000fe20000000072 */
[C---:B------:R-:W-:Y:S01]  /*4ad0*/  IMAD.WIDE R50, R85.reuse, 0x2, R50 ;  /* 0x0000000255327825 */ /* 0x040fe200078e0232 */
[----:B------:R-:W-:Y:S02]  /*4ae0*/  PRMT R116, RZ, 0x7610, R116 ;  /* 0x00007610ff747816 */ /* 0x000fe40000000074 */
[----:B------:R-:W-:Y:S01]  /*4af0*/  PRMT R118, RZ, 0x7610, R118 ;  /* 0x00007610ff767816 */ /* 0x000fe20000000076 */
[----:B------:R-:W-:-:S04]  /*4b00*/  IMAD.WIDE R48, R85, 0x2, R48 ;  /* 0x0000000255307825 */ /* 0x000fc800078e0230 */
[----:B------:R-:W-:-:S04]  /*4b10*/  IMAD.WIDE R46, R85, 0x2, R46 ;  /* 0x00000002552e7825 */ /* 0x000fc800078e022e */
[C---:B------:R-:W-:Y:S01]  /*4b20*/  IMAD.WIDE R44, R85.reuse, 0x2, R44 ;  /* 0x00000002552c7825 */ /* 0x040fe200078e022c */
[----:B------:R-:W2:Y:S03]  /*4b30*/  @!P1 LDG.E.U16 R104, desc[UR20][R58.64] ;  /* 0x000000143a689981 */ /* 0x000ea6000c1e1500 */
[C---:B------:R-:W-:Y:S01]  /*4b40*/  IMAD.WIDE R42, R85.reuse, 0x2, R42 ;  /* 0x00000002552a7825 */ /* 0x040fe200078e022a */
[----:B------:R-:W3:Y:S03]  /*4b50*/  @!P1 LDG.E.U16 R106, desc[UR20][R60.64] ;  /* 0x000000143c6a9981 */ /* 0x000ee6000c1e1500 */
[----:B------:R-:W-:Y:S01]  /*4b60*/  IMAD.WIDE R72, R85, 0x2, R72 ;  /* 0x0000000255487825 */ /* 0x000fe200078e0248 */
[----:B------:R-:W4:Y:S01]  /*4b70*/  @!P1 LDG.E.U16 R108, desc[UR20][R62.64] ;  /* 0x000000143e6c9981 */ /* 0x000f22000c1e1500 */
[----:B0-----:R-:W-:-:S03]  /*4b80*/  PRMT R4, RZ, 0x7610, R4 ;  /* 0x00007610ff047816 */ /* 0x001fc60000000004 */
[----:B------:R-:W4:Y:S01]  /*4b90*/  @!P1 LDG.E.U16 R110, desc[UR20][R64.64] ;  /* 0x00000014406e9981 */ /* 0x000f22000c1e1500 */
[----:B------:R-:W-:Y:S02]  /*4ba0*/  PRMT R6, RZ, 0x7610, R6 ;  /* 0x00007610ff067816 */ /* 0x000fe40000000006 */
[----:B------:R-:W-:Y:S01]  /*4bb0*/  PRMT R8, RZ, 0x7610, R8 ;  /* 0x00007610ff087816 */ /* 0x000fe20000000008 */
[----:B------:R-:W4:Y:S01]  /*4bc0*/  @!P1 LDG.E.U16 R112, desc[UR20][R66.64] ;  /* 0x0000001442709981 */ /* 0x000f22000c1e1500 */
[----:B------:R-:W-:Y:S02]  /*4bd0*/  PRMT R10, RZ, 0x7610, R10 ;  /* 0x00007610ff0a7816 */ /* 0x000fe4000000000a */
[----:B------:R-:W-:Y:S01]  /*4be0*/  PRMT R12, RZ, 0x7610, R12 ;  /* 0x00007610ff0c7816 */ /* 0x000fe2000000000c */
[----:B------:R-:W4:Y:S01]  /*4bf0*/  @!P1 LDG.E.U16 R4, desc[UR20][R42.64] ;  /* 0x000000142a049981 */ /* 0x000f22000c1e1500 */
[----:B------:R-:W-:Y:S02]  /*4c00*/  PRMT R14, RZ, 0x7610, R14 ;  /* 0x00007610ff0e7816 */ /* 0x000fe4000000000e */
[----:B------:R-:W-:Y:S01]  /*4c10*/  PRMT R16, RZ, 0x7610, R16 ;  /* 0x00007610ff107816 */ /* 0x000fe20000000010 */
[----:B------:R-:W4:Y:S01]  /*4c20*/  @!P1 LDG.E.U16 R6, desc[UR20][R44.64] ;  /* 0x000000142c069981 */ /* 0x000f22000c1e1500 */
[----:B------:R-:W-:-:S03]  /*4c30*/  PRMT R18, RZ, 0x7610, R18 ;  /* 0x00007610ff127816 */ /* 0x000fc60000000012 */
[----:B------:R-:W4:Y:S04]  /*4c40*/  @!P1 LDG.E.U16 R8, desc[UR20][R46.64] ;  /* 0x000000142e089981 */ /* 0x000f28000c1e1500 */
[----:B------:R-:W4:Y:S04]  /*4c50*/  @!P1 LDG.E.U16 R10, desc[UR20][R48.64] ;  /* 0x00000014300a9981 */ /* 0x000f28000c1e1500 */
[----:B------:R-:W4:Y:S04]  /*4c60*/  @!P1 LDG.E.U16 R12, desc[UR20][R50.64] ;  /* 0x00000014320c9981 */ /* 0x000f28000c1e1500 */
[----:B------:R-:W4:Y:S04]  /*4c70*/  @!P1 LDG.E.U16 R14, desc[UR20][R52.64] ;  /* 0x00000014340e9981 */ /* 0x000f28000c1e1500 */
[----:B------:R-:W4:Y:S04]  /*4c80*/  @!P1 LDG.E.U16 R16, desc[UR20][R54.64] ;  /* 0x0000001436109981 */ /* 0x000f28000c1e1500 */
[----:B------:R-:W4:Y:S04]  /*4c90*/  @!P1 LDG.E.U16 R18, desc[UR20][R56.64] ;  /* 0x0000001438129981 */ /* 0x000f28000c1e1500 */
[----:B------:R-:W4:Y:S04]  /*4ca0*/  @!P1 LDG.E.U16 R114, desc[UR20][R68.64] ;  /* 0x0000001444729981 */ /* 0x000f28000c1e1500 */
[----:B------:R-:W4:Y:S04]  /*4cb0*/  @!P1 LDG.E.U16 R116, desc[UR20][R70.64] ;  /* 0x0000001446749981 */ /* 0x000f28000c1e1500 */
[----:B------:R-:W4:Y:S01]  /*4cc0*/  @!P1 LDG.E.U16 R118, desc[UR20][R72.64] ;  /* 0x0000001448769981 */ /* 0x000f22000c1e1500 */
[----:B------:R-:W-:Y:S01]  /*4cd0*/  BAR.SYNC.DEFER_BLOCKING 0x0 ;  /* 0x0000000000007b1d */ /* 0x000fe20000010000 */
[----:B------:R-:W-:-:S04]  /*4ce0*/  ULEA UR11, UR23, UR9, 0x3 ;  /* 0x00000009170b7291 */ /* 0x000fc8000f8e18ff */
[----:B------:R-:W-:Y:S01]  /*4cf0*/  UIADD3 UR11, UPT, UPT, UR11, 0x4000, URZ ;  /* 0x000040000b0b7890 */ /* 0x000fe2000fffe0ff */
[----:B--2---:R0:W-:Y:S04]  /*4d00*/  STS.U16 [R35+UR9+0x3000], R104 ;  /* 0x0030006823007988 */ /* 0x0041e80008000409 */
[----:B---3--:R0:W-:Y:S04]  /*4d10*/  STS.U16 [R35+UR9+0x3200], R106 ;  /* 0x0032006a23007988 */ /* 0x0081e80008000409 */
[----:B----4-:R0:W-:Y:S04]  /*4d20*/  STS.U16 [R35+UR9+0x3400], R108 ;  /* 0x0034006c23007988 */ /* 0x0101e80008000409 */
[----:B------:R0:W-:Y:S04]  /*4d30*/  STS.U16 [R35+UR9+0x3600], R110 ;  /* 0x0036006e23007988 */ /* 0x0001e80008000409 */
        /* <DEDUP_REMOVED lines=11> */
[----:B------:R0:W-:Y:S01]  /*4df0*/  STS.U16 [R35+UR9+0x3e00], R118 ;  /* 0x003e007623007988 */ /* 0x0001e20008000409 */
[----:B------:R1:W-:Y:S06]  /*4e00*/  MEMBAR.ALL.CTA ;  /* 0x0000000000007992 */ /* 0x0003ec0000008000 */
[----:B-1----:R-:W1:Y:S02]  /*4e10*/  FENCE.VIEW.ASYNC.S ;  /* 0x00000000000073c6 */ /* 0x002e640000000000 */
[----:B-1----:R-:W-:Y:S06]  /*4e20*/  BAR.SYNC.DEFER_BLOCKING 0x0 ;  /* 0x0000000000007b1d */ /* 0x002fec0000010000 */
[----:B------:R-:W-:Y:S05]  /*4e30*/  @P0 BRA `(.L_x_10) ;  /* 0x0000000000580947 */ /* 0x000fea0003800000 */
[----:B------:R-:W-:Y:S02]  /*4e40*/  UIADD3 UR24, UPT, UPT, UR8, 0x108, URZ ;  /* 0x0000010808187890 */ /* 0x000fe4000fffe0ff */
[----:B------:R-:W-:Y:S02]  /*4e50*/  UIADD3 UR25, UPT, UPT, UR8, 0x80, URZ ;  /* 0x0000008008197890 */ /* 0x000fe4000fffe0ff */
        /* <DEDUP_REMOVED lines=11> */
[----:B------:R1:W-:Y:S01]  /*4f10*/  UTCHMMA tmem[UR12], gdesc[UR14], tmem[UR8], tmem[UR18], idesc[UR19], UPT ;  /* 0x00ff120e0c0079ea */ /* 0x0003e2000b800008 */
[----:B------:R-:W-:Y:S01]  /*4f20*/  UMOV UR34, 0x0 ;  /* 0x0000000000227882 */ /* 0x000fe20000000000 */
[----:B------:R-:W-:Y:S01]  /*4f30*/  UMOV UR35, 0x8200010 ;  /* 0x0820001000237882 */ /* 0x000fe20000000000 */
[----:B------:R1:W-:Y:S01]  /*4f40*/  UTCHMMA tmem[UR24], gdesc[UR16], tmem[UR8], tmem[UR26], idesc[UR27], UPT ;  /* 0x00ff1a10180079ea */ /* 0x0003e2000b800008 */
[----:B------:R-:W-:Y:S01]  /*4f50*/  UMOV UR4, UR6 ;  /* 0x0000000600047c82 */ /* 0x000fe20008000000 */
[----:B------:R1:W-:Y:S01]  /*4f60*/  UTCHMMA tmem[UR28], gdesc[UR14], tmem[UR25], tmem[UR30], idesc[UR31], UPT ;  /* 0x00ff1e0e1c0079ea */ /* 0x0003e2000b800019 */
[----:B------:R1:W-:Y:S01]  /*4f70*/  UTCHMMA tmem[UR32], gdesc[UR16], tmem[UR29], tmem[UR34], idesc[UR35], UPT ;  /* 0x00ff2210200079ea */ /* 0x0003e2000b80001d */
[----:B------:R1:W-:Y:S01]  /*4f80*/  UTCBAR [UR4], URZ ;  /* 0x000000ff040073e9 */ /* 0x0003e200080000ff */
[----:B------:R-:W-:Y:S01]  /*4f90*/  NOP ;  /* 0x0000000000007918 */ /* 0x000fe20000000000 */
.L_x_10:
[----:B------:R-:W-:Y:S01]  /*4fa0*/  UIADD3 UR23, UPT, UPT, UR23, 0x1, URZ ;  /* 0x0000000117177890 */ /* 0x000fe2000fffe0ff */
[----:B0-----:R-:W-:Y:S01]  /*4fb0*/  IMAD.MOV.U32 R4, RZ, RZ, R129 ;  /* 0x000000ffff047224 */ /* 0x001fe200078e0081 */
[----:B------:R-:W-:Y:S01]  /*4fc0*/  UIADD3 UR22, UPT, UPT, UR22, -0x1, URZ ;  /* 0xffffffff16167890 */ /* 0x000fe2000fffe0ff */
[----:B------:R-:W-:Y:S01]  /*4fd0*/  IMAD.MOV.U32 R5, RZ, RZ, R130 ;  /* 0x000000ffff057224 */ /* 0x000fe200078e0082 */
[----:B------:R-:W-:Y:S01]  /*4fe0*/  UISETP.GT.AND UP1, UPT, UR23, 0x1, UPT ;  /* 0x000000011700788c */ /* 0x000fe2000bf24270 */
[----:B------:R-:W-:Y:S02]  /*4ff0*/  VIADD R3, R3, 0xffffffe0 ;  /* 0xffffffe003037836 */ /* 0x000fe40000000000 */
[----:B------:R-:W-:Y:S01]  /*5000*/  IMAD.WIDE R4, R39, 0x2, R4 ;  /* 0x0000000227047825 */ /* 0x000fe200078e0204 */
[----:B-1----:R-:W-:Y:S02]  /*5010*/  USEL UR4, URZ, 0x1, !UP1 ;  /* 0x00000001ff047887 */ /* 0x002fe4000c800000 */
[----:B------:R-:W-:Y:S01]  /*5020*/  USEL UR23, UR23, URZ, !UP1 ;  /* 0x000000ff17177287 */ /* 0x000fe2000c800000 */
[----:B------:R-:W-:Y:S01]  /*5030*/  IMAD.MOV.U32 R129, RZ, RZ, R4 ;  /* 0x000000ffff817224 */ /* 0x000fe200078e0004 */
[----:B------:R-:W-:Y:S01]  /*5040*/  UISETP.NE.U32.AND UP1, UPT, UR22, URZ, UPT ;  /* 0x000000ff1600728c */ /* 0x000fe2000bf25070 */
[----:B------:R-:W-:Y:S01]  /*5050*/  IMAD.MOV.U32 R130, RZ, RZ, R5 ;  /* 0x000000ffff827224 */ /* 0x000fe200078e0005 */
[----:B------:R-:W-:-:S03]  /*5060*/  ULOP3.LUT UR6, UR5, UR4, URZ, 0x3c, !UPT ;  /* 0x0000000405067292 */ /* 0x000fc6000f8e3cff */
[----:B------:R-:W-:-:S04]  /*5070*/  UMOV UR4, UR5 ;  /* 0x0000000500047c82 */ /* 0x000fc80008000000 */
[----:B------:R-:W-:Y:S01]  /*5080*/  UMOV UR5, UR6 ;  /* 0x0000000600057c82 */ /* 0x000fe20008000000 */
[----:B------:R-:W-:Y:S05]  /*5090*/  BRA.U UP1, `(.L_x_11) ;  /* 0xffffffed016c7547 */ /* 0x000fea000b83ffff */
.L_x_8:
[----:B------:R-:W0:Y:S01]  /*50a0*/  LDCU UR5, c[0x0][0x3b8] ;  /* 0x00007700ff0577ac */ /* 0x000e220008000800 */
[----:B------:R-:W-:Y:S01]  /*50b0*/  ISETP.GE.AND P0, PT, R102, 0x20, PT ;  /* 0x000000206600780c */ /* 0x000fe20003f06270 */
[----:B------:R-:W1:Y:S01]  /*50c0*/  LDCU UR6, c[0x0][0x3b4] ;  /* 0x00007680ff0677ac */ /* 0x000e620008000800 */
[----:B------:R-:W2:Y:S01]  /*50d0*/  LDCU.128 UR12, c[0x0][0x390] ;  /* 0x00007200ff0c77ac */ /* 0x000ea20008000c00 */
[----:B0-----:R-:W-:-:S10]  /*50e0*/  IMAD R132, R0, UR5, RZ ;  /* 0x0000000500847c24 */ /* 0x001fd4000f8e02ff */
[----:B------:R-:W-:Y:S05]  /*50f0*/  @!P0 BRA `(.L_x_12) ;  /* 0x0000000000108947 */ /* 0x000fea0003800000 */
[----:B------:R-:W-:-:S06]  /*5100*/  USHF.L.U32 UR4, UR4, 0x1f, URZ ;  /* 0x0000001f04047899 */ /* 0x000fcc00080006ff */
[----:B------:R-:W-:-:S04]  /*5110*/  IMAD.U32 R3, RZ, RZ, UR4 ;  /* 0x00000004ff037e24 */ /* 0x000fc8000f8e00ff */
[----:B------:R-:W0:Y:S02]  /*5120*/  SYNCS.PHASECHK.TRANS64.TRYWAIT P0, [UR11], R3 ;  /* 0x00000003ff0075a7 */ /* 0x000e24000800110b */
[----:B0-----:R-:W-:Y:S05]  /*5130*/  @!P0 BRA `(.L_x_13) ;  /* 0x0000004000988947 */ /* 0x001fea0003800000 */
.L_x_12:
[----:B------:R-:W-:Y:S01]  /*5140*/  BAR.SYNC.DEFER_BLOCKING 0x0 ;  /* 0x0000000000007b1d */ /* 0x000fe20000010000 */
[----:B------:R-:W-:Y:S01]  /*5150*/  VIADD R133, R132, UR5 ;  /* 0x0000000584857c36 */ /* 0x000fe20008000000 */
[----:B--2---:R-:W-:Y:S01]  /*5160*/  ISETP.GE.AND P0, PT, R2, UR14, PT ;  /* 0x0000000e02007c0c */ /* 0x004fe2000bf06270 */
[C---:B------:R-:W-:Y:S02]  /*5170*/  VIADD R136, R0.reuse, 0x1 ;  /* 0x0000000100887836 */ /* 0x040fe40000000000 */
[----:B------:R-:W-:Y:S01]  /*5180*/  VIADD R134, R133, UR5 ;  /* 0x0000000585867c36 */ /* 0x000fe20008000000 */
[----:B------:R-:W0:Y:S01]  /*5190*/  LDCU UR4, c[0x0][0x39c] ;  /* 0x00007380ff0477ac */ /* 0x000e220008000800 */
[----:B------:R-:W-:Y:S01]  /*51a0*/  VIADD R137, R0, 0x3 ;  /* 0x0000000300897836 */ /* 0x000fe20000000000 */
[----:B------:R-:W-:Y:S01]  /*51b0*/  ISETP.LT.AND P3, PT, R136, UR15, !P0 ;  /* 0x0000000f88007c0c */ /* 0x000fe2000c761270 */
[----:B------:R-:W-:Y:S01]  /*51c0*/  VIADD R135, R134, UR5 ;  /* 0x0000000586877c36 */ /* 0x000fe20008000000 */
[----:B------:R-:W2:Y:S01]  /*51d0*/  LDCU UR7, c[0x0][0x39c] ;  /* 0x00007380ff0777ac */ /* 0x000ea20008000800 */
[----:B------:R-:W-:Y:S01]  /*51e0*/  VIADD R138, R0, 0x2 ;  /* 0x00000002008a7836 */ /* 0x000fe20000000000 */
[----:B------:R-:W-:Y:S01]  /*51f0*/  ISETP.LT.AND P4, PT, R137, UR15, !P0 ;  /* 0x0000000f89007c0c */ /* 0x000fe2000c781270 */
[----:B------:R-:W-:-:S02]  /*5200*/  VIADD R136, R135, UR5 ;  /* 0x0000000587887c36 */ /* 0x000fc40008000000 */
[----:B-1----:R-:W-:Y:S01]  /*5210*/  IMAD R3, R2, UR6, RZ ;  /* 0x0000000602037c24 */ /* 0x002fe2000f8e02ff */
[----:B------:R-:W-:Y:S01]  /*5220*/  ISETP.LT.AND P1, PT, R138, UR15, !P0 ;  /* 0x0000000f8a007c0c */ /* 0x000fe2000c721270 */
[----:B------:R-:W-:Y:S01]  /*5230*/  VIADD R137, R136, UR5 ;  /* 0x0000000588897c36 */ /* 0x000fe20008000000 */
[----:B------:R-:W1:Y:S01]  /*5240*/  LDCU UR6, c[0x0][0x39c] ;  /* 0x00007380ff0677ac */ /* 0x000e620008000800 */
[C---:B------:R-:W-:Y:S01]  /*5250*/  VIADD R170, R0.reuse, 0x4 ;  /* 0x0000000400aa7836 */ /* 0x040fe20000000000 */
[----:B------:R-:W-:Y:S01]  /*5260*/  LEA R2, P5, R3, UR12, 0x1 ;  /* 0x0000000c03027c11 */ /* 0x000fe2000f8a08ff */
[----:B------:R-:W-:Y:S02]  /*5270*/  VIADD R138, R137, UR5 ;  /* 0x00000005898a7c36 */ /* 0x000fe40008000000 */
[----:B------:R-:W-:Y:S01]  /*5280*/  VIADD R169, R0, 0x5 ;  /* 0x0000000500a97836 */ /* 0x000fe20000000000 */
[----:B------:R-:W3:Y:S02]  /*5290*/  @!P2 SYNCS.CCTL.IV [UR9+0x4000] ;  /* 0x00400000ff00a9b1 */ /* 0x000ee40008000009 */
[----:B---3--:R-:W-:Y:S01]  /*52a0*/  BAR.SYNC.DEFER_BLOCKING 0x0 ;  /* 0x0000000000007b1d */ /* 0x008fe20000010000 */
[----:B------:R-:W-:-:S02]  /*52b0*/  LEA.HI.X.SX32 R3, R3, UR13, 0x1, P5 ;  /* 0x0000000d03037c11 */ /* 0x000fc4000a8f0eff */
[CC--:B------:R-:W-:Y:S02]  /*52c0*/  LEA R144, P5, R132.reuse, R2.reuse, 0x1 ;  /* 0x0000000284907211 */ /* 0x0c0fe400078a08ff */
[CC--:B------:R-:W-:Y:S02]  /*52d0*/  LEA R146, P6, R133.reuse, R2.reuse, 0x1 ;  /* 0x0000000285927211 */ /* 0x0c0fe400078c08ff */
[-C--:B------:R-:W-:Y:S01]  /*52e0*/  LEA.HI.X.SX32 R145, R132, R3.reuse, 0x1, P5 ;  /* 0x0000000384917211 */ /* 0x080fe200028f0eff */
[----:B------:R-:W3:Y:S01]  /*52f0*/  LDTM.x128 R4, tmem[UR10] ;  /* 0x0000000a000479ee */ /* 0x000ee200083c0000 */
[----:B------:R-:W-:Y:S02]  /*5300*/  LEA.HI.X.SX32 R147, R133, R3, 0x1, P6 ;  /* 0x0000000385937211 */ /* 0x000fe400030f0eff */
[-C--:B------:R-:W-:Y:S02]  /*5310*/  LEA R148, P5, R134, R2.reuse, 0x1 ;  /* 0x0000000286947211 */ /* 0x080fe400078a08ff */
[----:B------:R-:W-:-:S02]  /*5320*/  LEA R150, P6, R135, R2, 0x1 ;  /* 0x0000000287967211 */ /* 0x000fc400078c08ff */
[-C--:B------:R-:W-:Y:S02]  /*5330*/  LEA.HI.X.SX32 R149, R134, R3.reuse, 0x1, P5 ;  /* 0x0000000386957211 */ /* 0x080fe400028f0eff */
[-C--:B------:R-:W-:Y:S02]  /*5340*/  LEA R152, P5, R136, R2.reuse, 0x1 ;  /* 0x0000000288987211 */ /* 0x080fe400078a08ff */
[-C--:B------:R-:W-:Y:S02]  /*5350*/  LEA.HI.X.SX32 R151, R135, R3.reuse, 0x1, P6 ;  /* 0x0000000387977211 */ /* 0x080fe400030f0eff */
[-C--:B------:R-:W-:Y:S02]  /*5360*/  LEA R156, P6, R138, R2.reuse, 0x1 ;  /* 0x000000028a9c7211 */ /* 0x080fe400078c08ff */
[-C--:B------:R-:W-:Y:S01]  /*5370*/  LEA.HI.X.SX32 R153, R136, R3.reuse, 0x1, P5 ;  /* 0x0000000388997211 */ /* 0x080fe200028f0eff */
[----:B------:R-:W4:Y:S01]  /*5380*/  @!P2 SYNCS.CCTL.IV [UR9+0x4008] ;  /* 0x00400800ff00a9b1 */ /* 0x000f220008000009 */
[C---:B------:R-:W-:Y:S01]  /*5390*/  LEA R154, P2, R137.reuse, R2, 0x1 ;  /* 0x00000002899a7211 */ /* 0x040fe200078408ff */
[----:B------:R-:W-:Y:S01]  /*53a0*/  NOP ;  /* 0x0000000000007918 */ /* 0x000fe20000000000 */
[-C--:B------:R-:W-:Y:S01]  /*53b0*/  LEA.HI.X.SX32 R157, R138, R3.reuse, 0x1, P6 ;  /* 0x000000038a9d7211 */ /* 0x080fe200030f0eff */
[----:B------:R-:W5:Y:S01]  /*53c0*/  LDCU UR9, c[0x0][0x39c] ;  /* 0x00007380ff0977ac */ /* 0x000f620008000800 */
[----:B------:R-:W-:-:S02]  /*53d0*/  LEA.HI.X.SX32 R155, R137, R3, 0x1, P2 ;  /* 0x00000003899b7211 */ /* 0x000fc400010f0eff */
[----:B---3--:R-:W-:Y:S01]  /*53e0*/  F2FP.F16.F32.PACK_AB R168, R5, R4 ;  /* 0x0000000405a8723e */ /* 0x008fe200000000ff */
[----:B------:R-:W-:Y:S01]  /*53f0*/  VIADD R4, R138, UR5 ;  /* 0x000000058a047c36 */ /* 0x000fe20008000000 */
[----:B------:R-:W-:Y:S01]  /*5400*/  F2FP.F16.F32.PACK_AB R6, R7, R6 ;  /* 0x000000060706723e */ /* 0x000fe200000000ff */
[----:B------:R-:W-:Y:S01]  /*5410*/  VIADD R7, R0, 0x7 ;  /* 0x0000000700077836 */ /* 0x000fe20000000000 */
[----:B------:R-:W-:Y:S01]  /*5420*/  F2FP.F16.F32.PACK_AB R8, R9, R8 ;  /* 0x000000080908723e */ /* 0x000fe200000000ff */
[C---:B------:R-:W-:Y:S01]  /*5430*/  VIADD R5, R4.reuse, UR5 ;  /* 0x0000000504057c36 */ /* 0x040fe20008000000 */
[-C--:B------:R-:W-:Y:S02]  /*5440*/  LEA R158, P2, R4, R2.reuse, 0x1 ;  /* 0x00000002049e7211 */ /* 0x080fe400078408ff */
[----:B------:R-:W-:Y:S01]  /*5450*/  PRMT R9, R6, 0x7632, R9 ;  /* 0x0000763206097816 */ /* 0x000fe20000000009 */
[C---:B------:R-:W-:Y:S01]  /*5460*/  VIADD R132, R5.reuse, UR5 ;  /* 0x0000000505847c36 */ /* 0x040fe20008000000 */
[----:B------:R-:W-:-:S02]  /*5470*/  LEA R160, P5, R5, R2, 0x1 ;  /* 0x0000000205a07211 */ /* 0x000fc400078a08ff */
[-C--:B------:R-:W-:Y:S01]  /*5480*/  LEA.HI.X.SX32 R159, R4, R3.reuse, 0x1, P2 ;  /* 0x00000003049f7211 */ /* 0x080fe200010f0eff */
[C---:B------:R-:W-:Y:S01]  /*5490*/  VIADD R133, R132.reuse, UR5 ;  /* 0x0000000584857c36 */ /* 0x040fe20008000000 */
[CC--:B------:R-:W-:Y:S02]  /*54a0*/  LEA R162, P6, R132.reuse, R2.reuse, 0x1 ;  /* 0x0000000284a27211 */ /* 0x0c0fe400078c08ff */
[-C--:B------:R-:W-:Y:S01]  /*54b0*/  LEA.HI.X.SX32 R161, R5, R3.reuse, 0x1, P5 ;  /* 0x0000000305a17211 */ /* 0x080fe200028f0eff */
[C---:B------:R-:W-:Y:S01]  /*54c0*/  VIADD R134, R133.reuse, UR5 ;  /* 0x0000000585867c36 */ /* 0x040fe20008000000 */
[-C--:B------:R-:W-:Y:S02]  /*54d0*/  LEA R164, P2, R133, R2.reuse, 0x1 ;  /* 0x0000000285a47211 */ /* 0x080fe400078408ff */
[----:B------:R-:W-:Y:S01]  /*54e0*/  LEA.HI.X.SX32 R163, R132, R3, 0x1, P6 ;  /* 0x0000000384a37211 */ /* 0x000fe200030f0eff */
[C---:B------:R-:W-:Y:S01]  /*54f0*/  VIADD R135, R134.reuse, UR5 ;  /* 0x0000000586877c36 */ /* 0x040fe20008000000 */
[----:B------:R-:W-:-:S02]  /*5500*/  LEA R140, P5, R134, R2, 0x1 ;  /* 0x00000002868c7211 */ /* 0x000fc400078a08ff */
[-C--:B------:R-:W-:Y:S01]  /*5510*/  LEA.HI.X.SX32 R165, R133, R3.reuse, 0x1, P2 ;  /* 0x0000000385a57211 */ /* 0x080fe200010f0eff */
[C---:B------:R-:W-:Y:S01]  /*5520*/  VIADD R4, R135.reuse, UR5 ;  /* 0x0000000587047c36 */ /* 0x040fe20008000000 */
[CC--:B------:R-:W-:Y:S02]  /*5530*/  LEA R142, P6, R135.reuse, R2.reuse, 0x1 ;  /* 0x00000002878e7211 */ /* 0x0c0fe400078c08ff */
[-C--:B------:R-:W-:Y:S01]  /*5540*/  LEA.HI.X.SX32 R141, R134, R3.reuse, 0x1, P5 ;  /* 0x00000003868d7211 */ /* 0x080fe200028f0eff */
[C---:B------:R-:W-:Y:S01]  /*5550*/  VIADD R5, R4.reuse, UR5 ;  /* 0x0000000504057c36 */ /* 0x040fe20008000000 */
[----:B------:R-:W-:Y:S02]  /*5560*/  LEA.HI.X.SX32 R143, R135, R3, 0x1, P6 ;  /* 0x00000003878f7211 */ /* 0x000fe400030f0eff */
[-C--:B------:R-:W-:Y:S01]  /*5570*/  LEA R138, P5, R4, R2.reuse, 0x1 ;  /* 0x00000002048a7211 */ /* 0x080fe200078a08ff */
[C---:B------:R-:W-:Y:S01]  /*5580*/  VIADD R133, R5.reuse, UR5 ;  /* 0x0000000505857c36 */ /* 0x040fe20008000000 */
[----:B------:R-:W-:-:S02]  /*5590*/  LEA R136, P6, R5, R2, 0x1 ;  /* 0x0000000205887211 */ /* 0x000fc400078c08ff */
[----:B------:R-:W-:Y:S01]  /*55a0*/  ISETP.LT.AND P2, PT, R0, UR15, !P0 ;  /* 0x0000000f00007c0c */ /* 0x000fe2000c741270 */
[----:B------:R-:W-:Y:S01]  /*55b0*/  VIADD R166, R133, UR5 ;  /* 0x0000000585a67c36 */ /* 0x000fe20008000000 */
[-C--:B------:R-:W-:Y:S02]  /*55c0*/  LEA.HI.X.SX32 R137, R5, R3.reuse, 0x1, P6 ;  /* 0x0000000305897211 */ /* 0x080fe400030f0eff */
[-C--:B------:R-:W-:Y:S01]  /*55d0*/  LEA.HI.X.SX32 R139, R4, R3.reuse, 0x1, P5 ;  /* 0x00000003048b7211 */ /* 0x080fe200028f0eff */
[C---:B------:R-:W-:Y:S01]  /*55e0*/  VIADD R167, R166.reuse, UR5 ;  /* 0x00000005a6a77c36 */ /* 0x040fe20008000000 */
[CC--:B------:R-:W-:Y:S02]  /*55f0*/  LEA R134, P6, R133.reuse, R2.reuse, 0x1 ;  /* 0x0000000285867211 */ /* 0x0c0fe400078c08ff */
[----:B------:R-:W-:Y:S02]  /*5600*/  LEA R132, P5, R166, R2, 0x1 ;  /* 0x00000002a6847211 */ /* 0x000fe400078a08ff */
[----:B------:R-:W-:-:S02]  /*5610*/  LEA.HI.X.SX32 R135, R133, R3, 0x1, P6 ;  /* 0x0000000385877211 */ /* 0x000fc400030f0eff */
[-C--:B------:R-:W-:Y:S01]  /*5620*/  LEA.HI.X.SX32 R133, R166, R3.reuse, 0x1, P5 ;  /* 0x00000003a6857211 */ /* 0x080fe200028f0eff */
[----:B------:R-:W-:Y:S01]  /*5630*/  VIADD R166, R0, 0x6 ;  /* 0x0000000600a67836 */ /* 0x000fe20000000000 */
[----:B------:R3:W-:Y:S01]  /*5640*/  @P2 STG.E.U16 desc[UR20][R144.64], R168 ;  /* 0x000000a890002986 */ /* 0x0007e2000c101514 */
[----:B------:R-:W-:Y:S02]  /*5650*/  ISETP.LT.AND P5, PT, R170, UR15, !P0 ;  /* 0x0000000faa007c0c */ /* 0x000fe4000c7a1270 */
[C---:B------:R-:W-:Y:S02]  /*5660*/  LEA R4, P6, R167.reuse, R2, 0x1 ;  /* 0x00000002a7047211 */ /* 0x040fe400078c08ff */
[----:B------:R-:W-:Y:S02]  /*5670*/  ISETP.LT.AND P2, PT, R166, UR15, !P0 ;  /* 0x0000000fa6007c0c */ /* 0x000fe4000c741270 */
[----:B------:R-:W-:Y:S01]  /*5680*/  PRMT R166, R6, 0x7610, R166 ;  /* 0x0000761006a67816 */ /* 0x000fe200000000a6 */
[----:B------:R-:W-:Y:S01]  /*5690*/  VIADD R6, R0, 0x9 ;  /* 0x0000000900067836 */ /* 0x000fe20000000000 */
[C---:B------:R-:W-:Y:S01]  /*56a0*/  LEA.HI.X.SX32 R5, R167.reuse, R3, 0x1, P6 ;  /* 0x00000003a7057211 */ /* 0x040fe200030f0eff */
[----:B------:R-:W-:Y:S01]  /*56b0*/  VIADD R167, R167, UR5 ;  /* 0x00000005a7a77c36 */ /* 0x000fe20008000000 */
[----:B------:R-:W-:-:S02]  /*56c0*/  ISETP.LT.AND P6, PT, R169, UR15, !P0 ;  /* 0x0000000fa9007c0c */ /* 0x000fc4000c7c1270 */
[----:B---3--:R-:W-:Y:S02]  /*56d0*/  PRMT R145, R168, 0x7632, R145 ;  /* 0x00007632a8917816 */ /* 0x008fe40000000091 */
[----:B------:R-:W-:Y:S02]  /*56e0*/  F2FP.F16.F32.PACK_AB R10, R11, R10 ;  /* 0x0000000a0b0a723e */ /* 0x000fe400000000ff */
[----:B------:R-:W-:Y:S01]  /*56f0*/  F2FP.F16.F32.PACK_AB R12, R13, R12 ;  /* 0x0000000c0d0c723e */ /* 0x000fe200000000ff */
[----:B------:R-:W-:Y:S01]  /*5700*/  @P3 STG.E.U16 desc[UR20][R146.64], R145 ;  /* 0x0000009192003986 */ /* 0x000fe2000c101514 */
[----:B------:R-:W-:Y:S01]  /*5710*/  ISETP.LT.AND P3, PT, R7, UR15, !P0 ;  /* 0x0000000f07007c0c */ /* 0x000fe2000c761270 */
[C---:B------:R-:W-:Y:S01]  /*5720*/  VIADD R7, R0.reuse, 0x8 ;  /* 0x0000000800077836 */ /* 0x040fe20000000000 */
[----:B------:R-:W-:Y:S01]  /*5730*/  F2FP.F16.F32.PACK_AB R14, R15, R14 ;  /* 0x0000000e0f0e723e */ /* 0x000fe200000000ff */
[----:B------:R-:W-:Y:S01]  /*5740*/  @P1 STG.E.U16 desc[UR20][R148.64], R166 ;  /* 0x000000a694001986 */ /* 0x000fe2000c101514 */
[----:B------:R-:W-:Y:S01]  /*5750*/  F2FP.F16.F32.PACK_AB R16, R17, R16 ;  /* 0x000000101110723e */ /* 0x000fe200000000ff */
[----:B------:R-:W-:Y:S01]  /*5760*/  VIADD R17, R0, 0x7e ;  /* 0x0000007e00117836 */ /* 0x000fe20000000000 */
[----:B------:R-:W-:Y:S01]  /*5770*/  ISETP.LT.AND P1, PT, R7, UR15, !P0 ;  /* 0x0000000f07007c0c */ /* 0x000fe2000c721270 */
[----:B------:R3:W-:Y:S01]  /*5780*/  @P4 STG.E.U16 desc[UR20][R150.64], R9 ;  /* 0x0000000996004986 */ /* 0x0007e2000c101514 */
[----:B------:R-:W-:Y:S01]  /*5790*/  ISETP.LT.AND P4, PT, R6, UR15, !P0 ;  /* 0x0000000f06007c0c */ /* 0x000fe2000c781270 */
[----:B------:R-:W-:Y:S01]  /*57a0*/  VIADD R6, R0, 0xa ;  /* 0x0000000a00067836 */ /* 0x000fe20000000000 */
[----:B------:R-:W-:Y:S01]  /*57b0*/  PRMT R7, R8, 0x7632, R7 ;  /* 0x0000763208077816 */ /* 0x000fe20000000007 */
[----:B------:R0:W-:Y:S01]  /*57c0*/  @P5 STG.E.U16 desc[UR20][R152.64], R8 ;  /* 0x0000000898005986 */ /* 0x0001e2000c101514 */
[----:B------:R-:W-:-:S02]  /*57d0*/  F2FP.F16.F32.PACK_AB R18, R19, R18 ;  /* 0x000000121312723e */ /* 0x000fc400000000ff */
[----:B------:R-:W-:Y:S01]  /*57e0*/  ISETP.LT.AND P5, PT, R6, UR15, !P0 ;  /* 0x0000000f06007c0c */ /* 0x000fe2000c7a1270 */
[----:B------:R-:W-:Y:S01]  /*57f0*/  VIADD R6, R0, 0xb ;  /* 0x0000000b00067836 */ /* 0x000fe20000000000 */
[----:B------:R1:W-:Y:S01]  /*5800*/  @P6 STG.E.U16 desc[UR20][R154.64], R7 ;  /* 0x000000079a006986 */ /* 0x0003e2000c101514 */
[----:B------:R-:W-:Y:S02]  /*5810*/  F2FP.F16.F32.PACK_AB R20, R21, R20 ;  /* 0x000000141514723e */ /* 0x000fe400000000ff */
[----:B---3--:R-:W-:Y:S01]  /*5820*/  PRMT R9, R16, 0x7632, R9 ;  /* 0x0000763210097816 */ /* 0x008fe20000000009 */
[----:B------:R3:W-:Y:S01]  /*5830*/  @P2 STG.E.U16 desc[UR20][R156.64], R10 ;  /* 0x0000000a9c002986 */ /* 0x0007e2000c101514 */
[----:B------:R-:W-:Y:S01]  /*5840*/  ISETP.LT.AND P6, PT, R6, UR15, !P0 ;  /* 0x0000000f06007c0c */ /* 0x000fe2000c7c1270 */
[----:B------:R-:W-:Y:S01]  /*5850*/  VIADD R6, R0, 0xc ;  /* 0x0000000c00067836 */ /* 0x000fe20000000000 */
[----:B0-----:R-:W-:Y:S02]  /*5860*/  PRMT R8, R10, 0x7632, R8 ;  /* 0x000076320a087816 */ /* 0x001fe40000000008 */
[----:B------:R-:W-:-:S02]  /*5870*/  F2FP.F16.F32.PACK_AB R22, R23, R22 ;  /* 0x000000161716723e */ /* 0x000fc400000000ff */
[----:B------:R-:W-:Y:S01]  /*5880*/  ISETP.LT.AND P2, PT, R6, UR15, !P0 ;  /* 0x0000000f06007c0c */ /* 0x000fe2000c741270 */
[----:B------:R-:W-:Y:S01]  /*5890*/  VIADD R6, R0, 0xd ;  /* 0x0000000d00067836 */ /* 0x000fe20000000000 */
[----:B------:R0:W-:Y:S01]  /*58a0*/  @P3 STG.E.U16 desc[UR20][R158.64], R8 ;  /* 0x000000089e003986 */ /* 0x0001e2000c101514 */
[----:B-1----:R-:W-:Y:S01]  /*58b0*/  PRMT R7, R12, 0x7632, R7 ;  /* 0x000076320c077816 */ /* 0x002fe20000000007 */
[----:B---3--:R-:W-:Y:S02]  /*58c0*/  VIADD R10, R167, UR5 ;  /* 0x00000005a70a7c36 */ /* 0x008fe40008000000 */
[----:B------:R-:W-:Y:S01]  /*58d0*/  ISETP.LT.AND P3, PT, R6, UR15, !P0 ;  /* 0x0000000f06007c0c */ /* 0x000fe2000c761270 */
[----:B------:R-:W-:Y:S01]  /*58e0*/  VIADD R6, R0, 0xe ;  /* 0x0000000e00067836 */ /* 0x000fe20000000000 */
[----:B------:R1:W-:Y:S01]  /*58f0*/  @P1 STG.E.U16 desc[UR20][R160.64], R12 ;  /* 0x0000000ca0001986 */ /* 0x0003e2000c101514 */
[----:B------:R-:W-:Y:S02]  /*5900*/  F2FP.F16.F32.PACK_AB R24, R25, R24 ;  /* 0x000000181918723e */ /* 0x000fe400000000ff */
[----:B------:R-:W-:Y:S01]  /*5910*/  F2FP.F16.F32.PACK_AB R26, R27, R26 ;  /* 0x0000001a1b1a723e */ /* 0x000fe200000000ff */
[----:B------:R3:W-:Y:S01]  /*5920*/  @P4 STG.E.U16 desc[UR20][R162.64], R7 ;  /* 0x00000007a2004986 */ /* 0x0007e2000c101514 */
[----:B------:R-:W-:Y:S01]  /*5930*/  ISETP.LT.AND P1, PT, R6, UR15, !P0 ;  /* 0x0000000f06007c0c */ /* 0x000fe2000c721270 */
[----:B------:R-:W-:Y:S01]  /*5940*/  VIADD R6, R0, 0xf ;  /* 0x0000000f00067836 */ /* 0x000fe20000000000 */
[----:B0-----:R-:W-:Y:S01]  /*5950*/  PRMT R8, R14, 0x7632, R8 ;  /* 0x000076320e087816 */ /* 0x001fe20000000008 */
[----:B------:R-:W-:Y:S01]  /*5960*/  @P5 STG.E.U16 desc[UR20][R164.64], R14 ;  /* 0x0000000ea4005986 */ /* 0x000fe2000c101514 */
[----:B------:R-:W-:-:S02]  /*5970*/  F2FP.F16.F32.PACK_AB R28, R29, R28 ;  /* 0x0000001c1d1c723e */ /* 0x000fc400000000ff */
[----:B------:R-:W-:Y:S01]  /*5980*/  ISETP.LT.AND P4, PT, R6, UR15, !P0 ;  /* 0x0000000f06007c0c */ /* 0x000fe2000c781270 */
[C---:B------:R-:W-:Y:S01]  /*5990*/  VIADD R6, R0.reuse, 0x10 ;  /* 0x0000001000067836 */ /* 0x040fe20000000000 */
[----:B------:R0:W-:Y:S01]  /*59a0*/  @P6 STG.E.U16 desc[UR20][R140.64], R8 ;  /* 0x000000088c006986 */ /* 0x0001e2000c101514 */
[C---:B-1----:R-:W-:Y:S01]  /*59b0*/  VIADD R12, R0.reuse, 0x1c ;  /* 0x0000001c000c7836 */ /* 0x042fe20000000000 */
[----:B------:R-:W-:Y:S01]  /*59c0*/  F2FP.F16.F32.PACK_AB R30, R31, R30 ;  /* 0x0000001e1f1e723e */ /* 0x000fe200000000ff */
[----:B---3--:R-:W-:Y:S01]  /*59d0*/  VIADD R7, R0, 0x13 ;  /* 0x0000001300077836 */ /* 0x008fe20000000000 */
[----:B------:R-:W-:Y:S01]  /*59e0*/  ISETP.LT.AND P5, PT, R6, UR15, !P0 ;  /* 0x0000000f06007c0c */ /* 0x000fe2000c7a1270 */
[----:B------:R-:W-:Y:S01]  /*59f0*/  VIADD R6, R0, 0x11 ;  /* 0x0000001100067836 */ /* 0x000fe20000000000 */
[----:B------:R-:W-:Y:S01]  /*5a00*/  @P2 STG.E.U16 desc[UR20][R142.64], R16 ;  /* 0x000000108e002986 */ /* 0x000fe2000c101514 */
[----:B------:R-:W-:Y:S02]  /*5a10*/  F2FP.F16.F32.PACK_AB R32, R33, R32 ;  /* 0x000000202120723e */ /* 0x000fe400000000ff */
[----:B------:R-:W-:Y:S01]  /*5a20*/  F2FP.F16.F32.PACK_AB R34, R35, R34 ;  /* 0x000000222322723e */ /* 0x000fe200000000ff */
[----:B------:R1:W-:Y:S01]  /*5a30*/  @P3 STG.E.U16 desc[UR20][R138.64], R9 ;  /* 0x000000098a003986 */ /* 0x0003e2000c101514 */
[----:B------:R-:W-:Y:S01]  /*5a40*/  ISETP.LT.AND P6, PT, R6, UR15, !P0 ;  /* 0x0000000f06007c0c */ /* 0x000fe2000c7c1270 */
[----:B------:R-:W-:Y:S01]  /*5a50*/  VIADD R6, R0, 0x12 ;  /* 0x0000001200067836 */ /* 0x000fe20000000000 */
[----:B------:R-:W-:Y:S01]  /*5a60*/  ISETP.LT.AND P3, PT, R7, UR6, !P0 ;  /* 0x0000000607007c0c */ /* 0x000fe2000c761270 */
[----:B------:R-:W-:Y:S01]  /*5a70*/  @P1 STG.E.U16 desc[UR20][R136.64], R18 ;  /* 0x0000001288001986 */ /* 0x000fe2000c101514 */
[----:B------:R-:W-:Y:S01]  /*5a80*/  PRMT R7, R18, 0x7632, R7 ;  /* 0x0000763212077816 */ /* 0x000fe20000000007 */
[----:B------:R-:W3:Y:S01]  /*5a90*/  LDCU UR6, c[0x0][0x39c] ;  /* 0x00007380ff0677ac */ /* 0x000ee20008000800 */
[----:B------:R-:W-:Y:S01]  /*5aa0*/  ISETP.LT.AND P2, PT, R6, UR4, !P0 ;  /* 0x0000000406007c0c */ /* 0x000fe2000c741270 */
[C---:B------:R-:W-:Y:S01]  /*5ab0*/  VIADD R6, R0.reuse, 0x14 ;  /* 0x0000001400067836 */ /* 0x040fe20000000000 */
[----:B------:R-:W-:Y:S01]  /*5ac0*/  F2FP.F16.F32.PACK_AB R36, R37, R36 ;  /* 0x000000242524723e */ /* 0x000fe200000000ff */
[----:B------:R-:W3:Y:S01]  /*5ad0*/  LDCU UR4, c[0x0][0x39c] ;  /* 0x00007380ff0477ac */ /* 0x000ee20008000800 */
[----:B0-----:R-:W-:Y:S01]  /*5ae0*/  VIADD R8, R0, 0x16 ;  /* 0x0000001600087836 */ /* 0x001fe20000000000 */
[----:B-1----:R-:W-:Y:S01]  /*5af0*/  PRMT R9, R20, 0x7632, R9 ;  /* 0x0000763214097816 */ /* 0x002fe20000000009 */
[----:B------:R0:W-:Y:S01]  /*5b00*/  @P4 STG.E.U16 desc[UR20][R134.64], R7 ;  /* 0x0000000786004986 */ /* 0x0001e2000c101514 */
[----:B--2---:R-:W-:Y:S01]  /*5b10*/  ISETP.LT.AND P1, PT, R6, UR7, !P0 ;  /* 0x0000000706007c0c */ /* 0x004fe2000c721270 */
[----:B------:R-:W-:Y:S01]  /*5b20*/  VIADD R6, R0, 0x15 ;  /* 0x0000001500067836 */ /* 0x000fe20000000000 */
[----:B------:R-:W1:Y:S01]  /*5b30*/  LDCU UR7, c[0x0][0x39c] ;  /* 0x00007380ff0777ac */ /* 0x000e620008000800 */
[----:B------:R-:W-:Y:S01]  /*5b40*/  @P5 STG.E.U16 desc[UR20][R132.64], R20 ;  /* 0x0000001484005986 */ /* 0x000fe2000c101514 */
[----:B------:R-:W-:-:S02]  /*5b50*/  F2FP.F16.F32.PACK_AB R38, R39, R38 ;  /* 0x000000262726723e */ /* 0x000fc400000000ff */
[----:B-----5:R-:W-:Y:S01]  /*5b60*/  ISETP.LT.AND P4, PT, R6, UR9, !P0 ;  /* 0x0000000906007c0c */ /* 0x020fe2000c781270 */
[----:B------:R2:W-:Y:S01]  /*5b70*/  @P6 STG.E.U16 desc[UR20][R4.64], R9 ;  /* 0x0000000904006986 */ /* 0x0005e2000c101514 */
[----:B------:R-:W-:Y:S02]  /*5b80*/  LEA R6, P5, R167, R2, 0x1 ;  /* 0x00000002a7067211 */ /* 0x000fe400078a08ff */
[----:B------:R-:W-:Y:S02]  /*5b90*/  F2FP.F16.F32.PACK_AB R40, R41, R40 ;  /* 0x000000282928723e */ /* 0x000fe400000000ff */
[-C--:B0-----:R-:W-:Y:S02]  /*5ba0*/  LEA.HI.X.SX32 R7, R167, R3.reuse, 0x1, P5 ;  /* 0x00000003a7077211 */ /* 0x081fe400028f0eff */
[----:B---3--:R-:W-:Y:S01]  /*5bb0*/  ISETP.LT.AND P6, PT, R8, UR4, !P0 ;  /* 0x0000000408007c0c */ /* 0x008fe2000c7c1270 */
[----:B------:R-:W0:Y:S01]  /*5bc0*/  LDCU UR4, c[0x0][0x39c] ;  /* 0x00007380ff0477ac */ /* 0x000e220008000800 */
[----:B------:R-:W-:Y:S01]  /*5bd0*/  LEA R8, P5, R10, R2, 0x1 ;  /* 0x000000020a087211 */ /* 0x000fe200078a08ff */
[----:B------:R3:W-:Y:S01]  /*5be0*/  @P2 STG.E.U16 desc[UR20][R6.64], R22 ;  /* 0x0000001606002986 */ /* 0x0007e2000c101514 */
[----:B------:R-:W-:Y:S01]  /*5bf0*/  F2FP.F16.F32.PACK_AB R42, R43, R42 ;  /* 0x0000002a2b2a723e */ /* 0x000fe200000000ff */
[----:B--2---:R-:W-:Y:S01]  /*5c00*/  VIADD R4, R0, 0x17 ;  /* 0x0000001700047836 */ /* 0x004fe20000000000 */
[C---:B------:R-:W-:Y:S01]  /*5c10*/  LEA.HI.X.SX32 R9, R10.reuse, R3, 0x1, P5 ;  /* 0x000000030a097211 */ /* 0x040fe200028f0eff */
[----:B------:R-:W-:Y:S01]  /*5c20*/  VIADD R10, R10, UR5 ;  /* 0x000000050a0a7c36 */ /* 0x000fe20008000000 */
[----:B------:R-:W-:-:S02]  /*5c30*/  PRMT R5, R22, 0x7632, R5 ;  /* 0x0000763216057816 */ /* 0x000fc40000000005 */
[----:B------:R-:W-:Y:S01]  /*5c40*/  ISETP.LT.AND P2, PT, R4, UR6, !P0 ;  /* 0x0000000604007c0c */ /* 0x000fe2000c741270 */
[----:B------:R-:W2:Y:S01]  /*5c50*/  LDCU UR6, c[0x0][0x39c] ;  /* 0x00007380ff0677ac */ /* 0x000ea20008000800 */
[C---:B------:R-:W-:Y:S01]  /*5c60*/  VIADD R11, R10.reuse, UR5 ;  /* 0x000000050a0b7c36 */ /* 0x040fe20008000000 */
[----:B------:R5:W-:Y:S01]  /*5c70*/  @P3 STG.E.U16 desc[UR20][R8.64], R5 ;  /* 0x0000000508003986 */ /* 0x000be2000c101514 */
[----:B------:R-:W-:Y:S01]  /*5c80*/  LEA R4, P3, R10, R2, 0x1 ;  /* 0x000000020a047211 */ /* 0x000fe200078608ff */
[C---:B---3--:R-:W-:Y:S01]  /*5c90*/  VIADD R6, R0.reuse, 0x18 ;  /* 0x0000001800067836 */ /* 0x048fe20000000000 */
[----:B------:R-:W-:Y:S01]  /*5ca0*/  F2FP.F16.F32.PACK_AB R44, R45, R44 ;  /* 0x0000002c2d2c723e */ /* 0x000fe200000000ff */
[----:B------:R-:W-:Y:S01]  /*5cb0*/  VIADD R7, R0, 0x19 ;  /* 0x0000001900077836 */ /* 0x000fe20000000000 */
[----:B------:R-:W-:Y:S02]  /*5cc0*/  F2FP.F16.F32.PACK_AB R46, R47, R46 ;  /* 0x0000002e2f2e723e */ /* 0x000fe400000000ff */
[----:B------:R-:W-:-:S02]  /*5cd0*/  F2FP.F16.F32.PACK_AB R48, R49, R48 ;  /* 0x000000303130723e */ /* 0x000fc400000000ff */
[----:B------:R-:W-:Y:S02]  /*5ce0*/  F2FP.F16.F32.PACK_AB R50, R51, R50 ;  /* 0x000000323332723e */ /* 0x000fe400000000ff */
[----:B------:R-:W-:Y:S01]  /*5cf0*/  F2FP.F16.F32.PACK_AB R52, R53, R52 ;  /* 0x000000343534723e */ /* 0x000fe200000000ff */
[----:B-----5:R-:W-:Y:S01]  /*5d00*/  VIADD R8, R0, 0x1a ;  /* 0x0000001a00087836 */ /* 0x020fe20000000000 */
[-C--:B------:R-:W-:Y:S02]  /*5d10*/  LEA.HI.X.SX32 R5, R10, R3.reuse, 0x1, P3 ;  /* 0x000000030a057211 */ /* 0x080fe400018f0eff */
[----:B0-----:R-:W-:Y:S01]  /*5d20*/  ISETP.LT.AND P3, PT, R6, UR4, !P0 ;  /* 0x0000000406007c0c */ /* 0x001fe2000c761270 */
[----:B------:R-:W0:Y:S01]  /*5d30*/  LDCU UR4, c[0x0][0x39c] ;  /* 0x00007380ff0477ac */ /* 0x000e220008000800 */
[----:B------:R-:W-:Y:S01]  /*5d40*/  LEA R6, P5, R11, R2, 0x1 ;  /* 0x000000020b067211 */ /* 0x000fe200078a08ff */
[----:B------:R3:W-:Y:S01]  /*5d50*/  @P1 STG.E.U16 desc[UR20][R4.64], R24 ;  /* 0x0000001804001986 */ /* 0x0007e2000c101514 */
[----:B-1----:R-:W-:Y:S01]  /*5d60*/  ISETP.LT.AND P1, PT, R7, UR7, !P0 ;  /* 0x0000000707007c0c */ /* 0x002fe2000c721270 */
[----:B------:R-:W1:Y:S01]  /*5d70*/  LDCU UR7, c[0x0][0x39c] ;  /* 0x00007380ff0777ac */ /* 0x000e620008000800 */
[C---:B------:R-:W-:Y:S01]  /*5d80*/  LEA.HI.X.SX32 R7, R11.reuse, R3, 0x1, P5 ;  /* 0x000000030b077211 */ /* 0x040fe200028f0eff */
[----:B------:R-:W-:Y:S01]  /*5d90*/  VIADD R11, R11, UR5 ;  /* 0x000000050b0b7c36 */ /* 0x000fe20008000000 */
[----:B--2---:R-:W-:Y:S01]  /*5da0*/  ISETP.LT.AND P5, PT, R8, UR6, !P0 ;  /* 0x0000000608007c0c */ /* 0x004fe2000c7a1270 */
[----:B------:R-:W2:Y:S01]  /*5db0*/  LDCU UR6, c[0x0][0x39c] ;  /* 0x00007380ff0677ac */ /* 0x000ea20008000800 */
[----:B------:R-:W-:Y:S01]  /*5dc0*/  F2FP.F16.F32.PACK_AB R54, R55, R54 ;  /* 0x000000363736723e */ /* 0x000fe200000000ff */
[----:B------:R-:W-:Y:S01]  /*5dd0*/  VIADD R10, R11, UR5 ;  /* 0x000000050b0a7c36 */ /* 0x000fe20008000000 */
[----:B------:R-:W-:-:S02]  /*5de0*/  F2FP.F16.F32.PACK_AB R56, R57, R56 ;  /* 0x000000383938723e */ /* 0x000fc400000000ff */
[----:B------:R-:W-:Y:S02]  /*5df0*/  F2FP.F16.F32.PACK_AB R58, R59, R58 ;  /* 0x0000003a3b3a723e */ /* 0x000fe400000000ff */
[----:B---3--:R-:W-:Y:S02]  /*5e00*/  PRMT R5, R24, 0x7632, R5 ;  /* 0x0000763218057816 */ /* 0x008fe40000000005 */
[----:B------:R-:W-:Y:S02]  /*5e10*/  F2FP.F16.F32.PACK_AB R60, R61, R60 ;  /* 0x0000003c3d3c723e */ /* 0x000fe400000000ff */
[----:B------:R-:W-:Y:S01]  /*5e20*/  F2FP.F16.F32.PACK_AB R62, R63, R62 ;  /* 0x0000003e3f3e723e */ /* 0x000fe200000000ff */
[----:B------:R3:W-:Y:S01]  /*5e30*/  @P4 STG.E.U16 desc[UR20][R6.64], R5 ;  /* 0x0000000506004986 */ /* 0x0007e2000c101514 */
[----:B------:R-:W-:Y:S02]  /*5e40*/  LEA R8, P4, R11, R2, 0x1 ;  /* 0x000000020b087211 */ /* 0x000fe400078808ff */
[----:B------:R-:W-:-:S02]  /*5e50*/  F2FP.F16.F32.PACK_AB R64, R65, R64 ;  /* 0x000000404140723e */ /* 0x000fc400000000ff */
[-C--:B------:R-:W-:Y:S01]  /*5e60*/  LEA.HI.X.SX32 R9, R11, R3.reuse, 0x1, P4 ;  /* 0x000000030b097211 */ /* 0x080fe200020f0eff */
[----:B------:R-:W-:Y:S01]  /*5e70*/  VIADD R11, R0, 0x1b ;  /* 0x0000001b000b7836 */ /* 0x000fe20000000000 */
[----:B------:R-:W-:Y:S02]  /*5e80*/  LEA R4, P4, R10, R2, 0x1 ;  /* 0x000000020a047211 */ /* 0x000fe400078808ff */
[----:B------:R-:W-:Y:S01]  /*5e90*/  F2FP.F16.F32.PACK_AB R66, R67, R66 ;  /* 0x000000424342723e */ /* 0x000fe200000000ff */
[----:B------:R5:W-:Y:S01]  /*5ea0*/  @P6 STG.E.U16 desc[UR20][R8.64], R26 ;  /* 0x0000001a08006986 */ /* 0x000be2000c101514 */
[----:B------:R-:W-:Y:S02]  /*5eb0*/  F2FP.F16.F32.PACK_AB R68, R69, R68 ;  /* 0x000000444544723e */ /* 0x000fe400000000ff */
[----:B---3--:R-:W-:Y:S02]  /*5ec0*/  PRMT R7, R26, 0x7632, R7 ;  /* 0x000076321a077816 */ /* 0x008fe40000000007 */
[C---:B------:R-:W-:Y:S01]  /*5ed0*/  LEA.HI.X.SX32 R5, R10.reuse, R3, 0x1, P4 ;  /* 0x000000030a057211 */ /* 0x040fe200020f0eff */
[----:B------:R-:W-:Y:S01]  /*5ee0*/  VIADD R10, R10, UR5 ;  /* 0x000000050a0a7c36 */ /* 0x000fe20008000000 */
[----:B0-----:R-:W-:Y:S01]  /*5ef0*/  ISETP.LT.AND P4, PT, R11, UR4, !P0 ;  /* 0x000000040b007c0c */ /* 0x001fe2000c781270 */
[----:B------:R-:W0:Y:S01]  /*5f00*/  LDCU UR4, c[0x0][0x39c] ;  /* 0x00007380ff0477ac */ /* 0x000e220008000800 */
[----:B------:R-:W-:Y:S01]  /*5f10*/  F2FP.F16.F32.PACK_AB R70, R71, R70 ;  /* 0x000000464746723e */ /* 0x000fe200000000ff */
[----:B------:R3:W-:Y:S01]  /*5f20*/  @P2 STG.E.U16 desc[UR20][R4.64], R7 ;  /* 0x0000000704002986 */ /* 0x0007e2000c101514 */
[C---:B------:R-:W-:Y:S01]  /*5f30*/  LEA R6, P2, R10.reuse, R2, 0x1 ;  /* 0x000000020a067211 */ /* 0x040fe200078408ff */
[----:B------:R-:W-:Y:S01]  /*5f40*/  VIADD R11, R10, UR5 ;  /* 0x000000050a0b7c36 */ /* 0x000fe20008000000 */
[----:B------:R-:W-:Y:S01]  /*5f50*/  F2FP.F16.F32.PACK_AB R72, R73, R72 ;  /* 0x000000484948723e */ /* 0x000fe200000000ff */
[----:B-----5:R-:W-:Y:S01]  /*5f60*/  VIADD R9, R0, 0x1d ;  /* 0x0000001d00097836 */ /* 0x020fe20000000000 */
[----:B------:R-:W-:-:S02]  /*5f70*/  F2FP.F16.F32.PACK_AB R74, R75, R74 ;  /* 0x0000004a4b4a723e */ /* 0x000fc400000000ff */
[----:B------:R-:W-:Y:S02]  /*5f80*/  LEA R8, P6, R11, R2, 0x1 ;  /* 0x000000020b087211 */ /* 0x000fe400078c08ff */
[----:B------:R-:W-:Y:S02]  /*5f90*/  F2FP.F16.F32.PACK_AB R76, R77, R76 ;  /* 0x0000004c4d4c723e */ /* 0x000fe400000000ff */
[----:B------:R-:W-:Y:S01]  /*5fa0*/  F2FP.F16.F32.PACK_AB R78, R79, R78 ;  /* 0x0000004e4f4e723e */ /* 0x000fe200000000ff */
[----:B---3--:R-:W-:Y:S01]  /*5fb0*/  VIADD R5, R0, 0x1e ;  /* 0x0000001e00057836 */ /* 0x008fe20000000000 */
[-C--:B------:R-:W-:Y:S02]  /*5fc0*/  LEA.HI.X.SX32 R7, R10, R3.reuse, 0x1, P2 ;  /* 0x000000030a077211 */ /* 0x080fe400010f0eff */
[----:B--2---:R-:W-:Y:S01]  /*5fd0*/  ISETP.LT.AND P2, PT, R12, UR6, !P0 ;  /* 0x000000060c007c0c */ /* 0x004fe2000c741270 */
[----:B------:R-:W2:Y:S01]  /*5fe0*/  LDCU UR6, c[0x0][0x39c] ;  /* 0x00007380ff0677ac */ /* 0x000ea20008000800 */
[----:B------:R-:W-:Y:S01]  /*5ff0*/  VIADD R12, R0, 0x20 ;  /* 0x00000020000c7836 */ /* 0x000fe20000000000 */
[----:B------:R3:W-:Y:S01]  /*6000*/  @P3 STG.E.U16 desc[UR20][R6.64], R28 ;  /* 0x0000001c06003986 */ /* 0x0007e2000c101514 */
[----:B-1----:R-:W-:Y:S01]  /*6010*/  ISETP.LT.AND P3, PT, R9, UR7, !P0 ;  /* 0x0000000709007c0c */ /* 0x002fe2000c761270 */
[----:B------:R-:W1:Y:S01]  /*6020*/  LDCU UR7, c[0x0][0x39c] ;  /* 0x00007380ff0777ac */ /* 0x000e620008000800 */
[C---:B------:R-:W-:Y:S01]  /*6030*/  LEA.HI.X.SX32 R9, R11.reuse, R3, 0x1, P6 ;  /* 0x000000030b097211 */ /* 0x040fe200030f0eff */
[----:B------:R-:W-:Y:S01]  /*6040*/  VIADD R11, R11, UR5 ;  /* 0x000000050b0b7c36 */ /* 0x000fe20008000000 */
[----:B------:R-:W-:-:S02]  /*6050*/  F2FP.F16.F32.PACK_AB R80, R81, R80 ;  /* 0x000000505150723e */ /* 0x000fc400000000ff */
[----:B------:R-:W-:Y:S01]  /*6060*/  F2FP.F16.F32.PACK_AB R82, R83, R82 ;  /* 0x000000525352723e */ /* 0x000fe200000000ff */
[C---:B------:R-:W-:Y:S01]  /*6070*/  VIADD R10, R11.reuse, UR5 ;  /* 0x000000050b0a7c36 */ /* 0x040fe20008000000 */
[----:B------:R-:W-:Y:S02]  /*6080*/  LEA R4, P6, R11, R2, 0x1 ;  /* 0x000000020b047211 */ /* 0x000fe400078c08ff */
[----:B------:R-:W-:Y:S02]  /*6090*/  F2FP.F16.F32.PACK_AB R84, R85, R84 ;  /* 0x000000545554723e */ /* 0x000fe400000000ff */
[----:B---3--:R-:W-:Y:S02]  /*60a0*/  PRMT R7, R28, 0x7632, R7 ;  /* 0x000076321c077816 */ /* 0x008fe40000000007 */
[----:B------:R-:W-:Y:S02]  /*60b0*/  F2FP.F16.F32.PACK_AB R86, R87, R86 ;  /* 0x000000565756723e */ /* 0x000fe400000000ff */
[----:B------:R-:W-:Y:S01]  /*60c0*/  F2FP.F16.F32.PACK_AB R88, R89, R88 ;  /* 0x000000585958723e */ /* 0x000fe200000000ff */
[----:B------:R3:W-:Y:S01]  /*60d0*/  @P1 STG.E.U16 desc[UR20][R8.64], R7 ;  /* 0x0000000708001986 */ /* 0x0007e2000c101514 */
[----:B0-----:R-:W-:Y:S01]  /*60e0*/  ISETP.LT.AND P1, PT, R5, UR4, !P0 ;  /* 0x0000000405007c0c */ /* 0x001fe2000c721270 */
[----:B------:R-:W0:Y:S01]  /*60f0*/  LDCU UR4, c[0x0][0x39c] ;  /* 0x00007380ff0477ac */ /* 0x000e220008000800 */
[----:B------:R-:W-:Y:S01]  /*6100*/  LEA.HI.X.SX32 R5, R11, R3, 0x1, P6 ;  /* 0x000000030b057211 */ /* 0x000fe200030f0eff */
[----:B------:R-:W-:Y:S01]  /*6110*/  VIADD R11, R0, 0x1f ;  /* 0x0000001f000b7836 */ /* 0x000fe20000000000 */
[----:B------:R-:W-:-:S02]  /*6120*/  LEA R6, P6, R10, R2, 0x1 ;  /* 0x000000020a067211 */ /* 0x000fc400078c08ff */
[----:B------:R-:W-:Y:S01]  /*6130*/  F2FP.F16.F32.PACK_AB R90, R91, R90 ;  /* 0x0000005a5b5a723e */ /* 0x000fe200000000ff */
[----:B------:R5:W-:Y:S01]  /*6140*/  @P5 STG.E.U16 desc[UR20][R4.64], R30 ;  /* 0x0000001e04005986 */ /* 0x000be2000c101514 */
[----:B--2---:R-:W-:Y:S01]  /*6150*/  ISETP.LT.AND P5, PT, R11, UR6, !P0 ;  /* 0x000000060b007c0c */ /* 0x004fe2000c7a1270 */
[----:B------:R-:W2:Y:S01]  /*6160*/  LDCU UR6, c[0x0][0x39c] ;  /* 0x00007380ff0677ac */ /* 0x000ea20008000800 */
[----:B------:R-:W-:Y:S02]  /*6170*/  F2FP.F16.F32.PACK_AB R92, R93, R92 ;  /* 0x0000005c5d5c723e */ /* 0x000fe400000000ff */
[C---:B---3--:R-:W-:Y:S01]  /*6180*/  LEA.HI.X.SX32 R7, R10.reuse, R3, 0x1, P6 ;  /* 0x000000030a077211 */ /* 0x048fe200030f0eff */
[----:B------:R-:W-:Y:S01]  /*6190*/  VIADD R10, R10, UR5 ;  /* 0x000000050a0a7c36 */ /* 0x000fe20008000000 */
[----:B------:R-:W-:Y:S02]  /*61a0*/  F2FP.F16.F32.PACK_AB R94, R95, R94 ;  /* 0x0000005e5f5e723e */ /* 0x000fe400000000ff */
[----:B------:R-:W-:Y:S01]  /*61b0*/  F2FP.F16.F32.PACK_AB R96, R97, R96 ;  /* 0x000000606160723e */ /* 0x000fe200000000ff */
[----:B------:R-:W-:Y:S01]  /*61c0*/  VIADD R11, R10, UR5 ;  /* 0x000000050a0b7c36 */ /* 0x000fe20008000000 */
[----:B------:R-:W-:-:S02]  /*61d0*/  F2FP.F16.F32.PACK_AB R98, R99, R98 ;  /* 0x000000626362723e */ /* 0x000fc400000000ff */
[----:B-----5:R-:W-:Y:S02]  /*61e0*/  PRMT R5, R30, 0x7632, R5 ;  /* 0x000076321e057816 */ /* 0x020fe40000000005 */
[----:B0-----:R-:W-:Y:S01]  /*61f0*/  ISETP.LT.AND P6, PT, R12, UR4, !P0 ;  /* 0x000000040c007c0c */ /* 0x001fe2000c7c1270 */
[----:B------:R-:W0:Y:S01]  /*6200*/  LDCU UR4, c[0x0][0x39c] ;  /* 0x00007380ff0477ac */ /* 0x000e220008000800 */
[----:B------:R-:W-:Y:S01]  /*6210*/  VIADD R12, R0, 0x26 ;  /* 0x00000026000c7836 */ /* 0x000fe20000000000 */
[----:B------:R3:W-:Y:S01]  /*6220*/  @P4 STG.E.U16 desc[UR20][R6.64], R5 ;  /* 0x0000000506004986 */ /* 0x0007e2000c101514 */
[C---:B------:R-:W-:Y:S02]  /*6230*/  LEA R8, P4, R10.reuse, R2, 0x1 ;  /* 0x000000020a087211 */ /* 0x040fe400078808ff */
[----:B------:R-:W-:Y:S02]  /*6240*/  F2FP.F16.F32.PACK_AB R100, R101, R100 ;  /* 0x000000646564723e */ /* 0x000fe400000000ff */
[----:B------:R-:W-:-:S02]  /*6250*/  LEA.HI.X.SX32 R9, R10, R3, 0x1, P4 ;  /* 0x000000030a097211 */ /* 0x000fc400020f0eff */
[----:B------:R-:W-:Y:S02]  /*6260*/  LEA R4, P4, R11, R2, 0x1 ;  /* 0x000000020b047211 */ /* 0x000fe400078808ff */
[----:B------:R-:W-:Y:S01]  /*6270*/  F2FP.F16.F32.PACK_AB R102, R103, R102 ;  /* 0x000000666766723e */ /* 0x000fe200000000ff */
[----:B------:R5:W-:Y:S01]  /*6280*/  @P2 STG.E.U16 desc[UR20][R8.64], R32 ;  /* 0x0000002008002986 */ /* 0x000be2000c101514 */
[----:B------:R-:W-:Y:S01]  /*6290*/  F2FP.F16.F32.PACK_AB R104, R105, R104 ;  /* 0x000000686968723e */ /* 0x000fe200000000ff */
[----:B---3--:R-:W-:Y:S01]  /*62a0*/  VIADD R6, R0, 0x21 ;  /* 0x0000002100067836 */ /* 0x008fe20000000000 */
[C---:B------:R-:W-:Y:S01]  /*62b0*/  LEA.HI.X.SX32 R5, R11.reuse, R3, 0x1, P4 ;  /* 0x000000030b057211 */ /* 0x040fe200020f0eff */
[----:B------:R-:W-:Y:S01]  /*62c0*/  VIADD R11, R11, UR5 ;  /* 0x000000050b0b7c36 */ /* 0x000fe20008000000 */
[----:B------:R-:W-:Y:S02]  /*62d0*/  PRMT R7, R32, 0x7632, R7 ;  /* 0x0000763220077816 */ /* 0x000fe40000000007 */
[----:B--2---:R-:W-:Y:S01]  /*62e0*/  ISETP.LT.AND P2, PT, R6, UR6, !P0 ;  /* 0x0000000606007c0c */ /* 0x004fe2000c741270 */
[----:B------:R-:W2:Y:S01]  /*62f0*/  LDCU UR6, c[0x0][0x39c] ;  /* 0x00007380ff0677ac */ /* 0x000ea20008000800 */
[C---:B------:R-:W-:Y:S01]  /*6300*/  VIADD R10, R11.reuse, UR5 ;  /* 0x000000050b0a7c36 */ /* 0x040fe20008000000 */
[----:B------:R3:W-:Y:S01]  /*6310*/  @P3 STG.E.U16 desc[UR20][R4.64], R7 ;  /* 0x0000000704003986 */ /* 0x0007e2000c101514 */
[----:B------:R-:W-:Y:S01]  /*6320*/  LEA R6, P3, R11, R2, 0x1 ;  /* 0x000000020b067211 */ /* 0x000fe200078608ff */
[C---:B-----5:R-:W-:Y:S01]  /*6330*/  VIADD R8, R0.reuse, 0x22 ;  /* 0x0000002200087836 */ /* 0x060fe20000000000 */
[----:B------:R-:W-:Y:S01]  /*6340*/  F2FP.F16.F32.PACK_AB R106, R107, R106 ;  /* 0x0000006a6b6a723e */ /* 0x000fe200000000ff */
[----:B------:R-:W-:Y:S01]  /*6350*/  VIADD R9, R0, 0x23 ;  /* 0x0000002300097836 */ /* 0x000fe20000000000 */
[----:B------:R-:W-:-:S02]  /*6360*/  F2FP.F16.F32.PACK_AB R108, R109, R108 ;  /* 0x0000006c6d6c723e */ /* 0x000fc400000000ff */
[----:B------:R-:W-:Y:S02]  /*6370*/  F2FP.F16.F32.PACK_AB R110, R111, R110 ;  /* 0x0000006e6f6e723e */ /* 0x000fe400000000ff */
[----:B------:R-:W-:Y:S02]  /*6380*/  F2FP.F16.F32.PACK_AB R112, R113, R112 ;  /* 0x000000707170723e */ /* 0x000fe400000000ff */
[----:B------:R-:W-:Y:S01]  /*6390*/  F2FP.F16.F32.PACK_AB R114, R115, R114 ;  /* 0x000000727372723e */ /* 0x000fe200000000ff */
[----:B---3--:R-:W-:Y:S01]  /*63a0*/  VIADD R4, R0, 0x24 ;  /* 0x0000002400047836 */ /* 0x008fe20000000000 */
[-C--:B------:R-:W-:Y:S02]  /*63b0*/  LEA.HI.X.SX32 R7, R11, R3.reuse, 0x1, P3 ;  /* 0x000000030b077211 */ /* 0x080fe400018f0eff */
[----:B0-----:R-:W-:Y:S01]  /*63c0*/  ISETP.LT.AND P3, PT, R8, UR4, !P0 ;  /* 0x0000000408007c0c */ /* 0x001fe2000c761270 */
[----:B------:R-:W0:Y:S01]  /*63d0*/  LDCU UR4, c[0x0][0x39c] ;  /* 0x00007380ff0477ac */ /* 0x000e220008000800 */
[C---:B------:R-:W-:Y:S01]  /*63e0*/  LEA R8, P4, R10.reuse, R2, 0x1 ;  /* 0x000000020a087211 */ /* 0x040fe200078808ff */
[----:B------:R-:W-:Y:S01]  /*63f0*/  @P1 STG.E.U16 desc[UR20][R6.64], R34 ;  /* 0x0000002206001986 */ /* 0x000fe2000c101514 */
[----:B-1----:R-:W-:Y:S01]  /*6400*/  ISETP.LT.AND P1, PT, R9, UR7, !P0 ;  /* 0x0000000709007c0c */ /* 0x002fe2000c721270 */
[----:B------:R-:W1:Y:S01]  /*6410*/  LDCU UR7, c[0x0][0x39c] ;  /* 0x00007380ff0777ac */ /* 0x000e620008000800 */
[C---:B------:R-:W-:Y:S01]  /*6420*/  LEA.HI.X.SX32 R9, R10.reuse, R3, 0x1, P4 ;  /* 0x000000030a097211 */ /* 0x040fe200020f0eff */
[----:B------:R-:W-:Y:S01]  /*6430*/  VIADD R10, R10, UR5 ;  /* 0x000000050a0a7c36 */ /* 0x000fe20008000000 */
[----:B------:R-:W-:-:S02]  /*6440*/  PRMT R5, R34, 0x7632, R5 ;  /* 0x0000763222057816 */ /* 0x000fc40000000005 */
[----:B--2---:R-:W-:Y:S01]  /*6450*/  ISETP.LT.AND P4, PT, R4, UR6, !P0 ;  /* 0x0000000604007c0c */ /* 0x004fe2000c781270 */
[C---:B------:R-:W-:Y:S01]  /*6460*/  VIADD R11, R10.reuse, UR5 ;  /* 0x000000050a0b7c36 */ /* 0x040fe20008000000 */
[----:B------:R-:W2:Y:S01]  /*6470*/  LDCU UR6, c[0x0][0x39c] ;  /* 0x00007380ff0677ac */ /* 0x000ea20008000800 */
[----:B------:R3:W-:Y:S01]  /*6480*/  @P5 STG.E.U16 desc[UR20][R8.64], R5 ;  /* 0x0000000508005986 */ /* 0x0007e2000c101514 */
[----:B------:R-:W-:Y:S02]  /*6490*/  LEA R4, P5, R10, R2, 0x1 ;  /* 0x000000020a047211 */ /* 0x000fe400078a08ff */
[----:B------:R-:W-:Y:S02]  /*64a0*/  F2FP.F16.F32.PACK_AB R116, R117, R116 ;  /* 0x000000747574723e */ /* 0x000fe400000000ff */
[----:B------:R-:W-:Y:S02]  /*64b0*/  F2FP.F16.F32.PACK_AB R118, R119, R118 ;  /* 0x000000767776723e */ /* 0x000fe400000000ff */
[----:B------:R-:W-:-:S02]  /*64c0*/  F2FP.F16.F32.PACK_AB R120, R121, R120 ;  /* 0x000000787978723e */ /* 0x000fc400000000ff */
[----:B------:R-:W-:Y:S02]  /*64d0*/  F2FP.F16.F32.PACK_AB R122, R123, R122 ;  /* 0x0000007a7b7a723e */ /* 0x000fe400000000ff */
[----:B------:R-:W-:Y:S02]  /*64e0*/  F2FP.F16.F32.PACK_AB R124, R125, R124 ;  /* 0x0000007c7d7c723e */ /* 0x000fe400000000ff */
[-C--:B---3--:R-:W-:Y:S01]  /*64f0*/  LEA.HI.X.SX32 R5, R10, R3.reuse, 0x1, P5 ;  /* 0x000000030a057211 */ /* 0x088fe200028f0eff */
[----:B------:R-:W-:Y:S01]  /*6500*/  VIADD R10, R0, 0x25 ;  /* 0x00000025000a7836 */ /* 0x000fe20000000000 */
[C---:B------:R-:W-:Y:S02]  /*6510*/  LEA R6, P5, R11.reuse, R2, 0x1 ;  /* 0x000000020b067211 */ /* 0x040fe400078a08ff */
[----:B------:R-:W-:Y:S01]  /*6520*/  PRMT R9, R36, 0x7632, R9 ;  /* 0x0000763224097816 */ /* 0x000fe20000000009 */
[----:B------:R3:W-:Y:S01]  /*6530*/  @P6 STG.E.U16 desc[UR20][R4.64], R36 ;  /* 0x0000002404006986 */ /* 0x0007e2000c101514 */
        /* <DEDUP_REMOVED lines=8> */
[----:B------:R-:W-:-:S02]  /*65c0*/  F2FP.F16.F32.PACK_AB R128, R129, R128 ;  /* 0x000000808180723e */ /* 0x000fc400000000ff */
[----:B------:R-:W-:Y:S01]  /*65d0*/  F2FP.F16.F32.PACK_AB R130, R131, R130 ;  /* 0x000000828382723e */ /* 0x000fe200000000ff */
[----:B---3--:R-:W-:Y:S01]  /*65e0*/  VIADD R5, R0, 0x27 ;  /* 0x0000002700057836 */ /* 0x008fe20000000000 */
[----:B------:R-:W-:Y:S02]  /*65f0*/  LEA R4, P6, R10, R2, 0x1 ;  /* 0x000000020a047211 */ /* 0x000fe400078c08ff */
[-C--:B-----5:R-:W-:Y:S01]  /*6600*/  LEA.HI.X.SX32 R9, R11, R3.reuse, 0x1, P2 ;  /* 0x000000030b097211 */ /* 0x0a0fe200010f0eff */
[----:B------:R-:W-:Y:S01]  /*6610*/  VIADD R7, R0, 0x28 ;  /* 0x0000002800077836 */ /* 0x000fe20000000000 */
[----:B--2---:R-:W-:Y:S01]  /*6620*/  ISETP.LT.AND P2, PT, R12, UR6, !P0 ;  /* 0x000000060c007c0c */ /* 0x004fe2000c741270 */
[----:B------:R-:W2:Y:S01]  /*6630*/  LDCU UR6, c[0x0][0x39c] ;  /* 0x00007380ff0677ac */ /* 0x000ea20008000800 */
[----:B------:R-:W-:Y:S01]  /*6640*/  VIADD R12, R0, 0x2a ;  /* 0x0000002a000c7836 */ /* 0x000fe20000000000 */
[----:B------:R3:W-:Y:S01]  /*6650*/  @P3 STG.E.U16 desc[UR20][R8.64], R38 ;  /* 0x0000002608003986 */ /* 0x0007e2000c101514 */
[----:B-1----:R-:W-:Y:S01]  /*6660*/  ISETP.LT.AND P3, PT, R5, UR7, !P0 ;  /* 0x0000000705007c0c */ /* 0x002fe2000c761270 */
[----:B------:R-:W1:Y:S01]  /*6670*/  LDCU UR7, c[0x0][0x39c] ;  /* 0x00007380ff0777ac */ /* 0x000e620008000800 */
[C---:B------:R-:W-:Y:S01]  /*6680*/  LEA.HI.X.SX32 R5, R10.reuse, R3, 0x1, P6 ;  /* 0x000000030a057211 */ /* 0x040fe200030f0eff */
[----:B------:R-:W-:-:S04]  /*6690*/  VIADD R10, R10, UR5 ;  /* 0x000000050a0a7c36 */ /* 0x000fc80008000000 */
[C---:B------:R-:W-:Y:S01]  /*66a0*/  VIADD R11, R10.reuse, UR5 ;  /* 0x000000050a0b7c36 */ /* 0x040fe20008000000 */
[----:B------:R-:W-:Y:S02]  /*66b0*/  LEA R6, P6, R10, R2, 0x1 ;  /* 0x000000020a067211 */ /* 0x000fe400078c08ff */
[----:B---3--:R-:W-:-:S05]  /*66c0*/  PRMT R9, R38, 0x7632, R9 ;  /* 0x0000763226097816 */ /* 0x008fca0000000009 */
[----:B------:R3:W-:Y:S01]  /*66d0*/  @P1 STG.E.U16 desc[UR20][R4.64], R9 ;  /* 0x0000000904001986 */ /* 0x0007e2000c101514 */
[----:B0-----:R-:W-:Y:S01]  /*66e0*/  ISETP.LT.AND P1, PT, R7, UR4, !P0 ;  /* 0x0000000407007c0c */ /* 0x001fe2000c721270 */
[----:B------:R-:W0:Y:S01]  /*66f0*/  LDCU UR4, c[0x0][0x39c] ;  /* 0x00007380ff0477ac */ /* 0x000e220008000800 */
[----:B------:R-:W-:Y:S01]  /*6700*/  LEA.HI.X.SX32 R7, R10, R3, 0x1, P6 ;  /* 0x000000030a077211 */ /* 0x000fe200030f0eff */
[----:B------:R-:W-:Y:S01]  /*6710*/  VIADD R10, R0, 0x29 ;  /* 0x00000029000a7836 */ /* 0x000fe20000000000 */
[----:B------:R-:W-:-:S03]  /*6720*/  LEA R8, P6, R11, R2, 0x1 ;  /* 0x000000020b087211 */ /* 0x000fc600078c08ff */
[----:B------:R-:W-:Y:S01]  /*6730*/  @P4 STG.E.U16 desc[UR20][R6.64], R40 ;  /* 0x0000002806004986 */ /* 0x000fe2000c101514 */
[----:B--2---:R-:W-:Y:S01]  /*6740*/  ISETP.LT.AND P4, PT, R10, UR6, !P0 ;  /* 0x000000060a007c0c */ /* 0x004fe2000c781270 */
[----:B------:R-:W2:Y:S01]  /*6750*/  LDCU UR6, c[0x0][0x39c] ;  /* 0x00007380ff0677ac */ /* 0x000ea20008000800 */
[C---:B---3--:R-:W-:Y:S01]  /*6760*/  LEA.HI.X.SX32 R9, R11.reuse, R3, 0x1, P6 ;  /* 0x000000030b097211 */ /* 0x048fe200030f0eff */
[----:B------:R-:W-:Y:S01]  /*6770*/  VIADD R11, R11, UR5 ;  /* 0x000000050b0b7c36 */ /* 0x000fe20008000000 */
[----:B------:R-:W-:-:S03]  /*6780*/  PRMT R5, R40, 0x7632, R5 ;  /* 0x0000763228057816 */ /* 0x000fc60000000005 */
[C---:B------:R-:W-:Y:S02]  /*6790*/  VIADD R10, R11.reuse, UR5 ;  /* 0x000000050b0a7c36 */ /* 0x040fe40008000000 */
[----:B------:R3:W-:Y:S01]  /*67a0*/  @P5 STG.E.U16 desc[UR20][R8.64], R5 ;  /* 0x0000000508005986 */ /* 0x0007e2000c101514 */
[CC--:B------:R-:W-:Y:S02]  /*67b0*/  LEA R4, P5, R11.reuse, R2.reuse, 0x1 ;  /* 0x000000020b047211 */ /* 0x0c0fe400078a08ff */
[----:B0-----:R-:W-:Y:S01]  /*67c0*/  ISETP.LT.AND P6, PT, R12, UR4, !P0 ;  /* 0x000000040c007c0c */ /* 0x001fe2000c7c1270 */
[----:B------:R-:W0:Y:S01]  /*67d0*/  LDCU UR4, c[0x0][0x39c] ;  /* 0x00007380ff0477ac */ /* 0x000e220008000800 */
[C---:B------:R-:W-:Y:S01]  /*67e0*/  VIADD R12, R0.reuse, 0x30 ;  /* 0x00000030000c7836 */ /* 0x040fe20000000000 */
[----:B---3--:R-:W-:Y:S01]  /*67f0*/  LEA.HI.X.SX32 R5, R11, R3, 0x1, P5 ;  /* 0x000000030b057211 */ /* 0x008fe200028f0eff */
[----:B------:R-:W-:Y:S01]  /*6800*/  VIADD R8, R0, 0x2b ;  /* 0x0000002b00087836 */ /* 0x000fe20000000000 */
[----:B------:R-:W-:-:S02]  /*6810*/  LEA R6, P5, R10, R2, 0x1 ;  /* 0x000000020a067211 */ /* 0x000fc400078a08ff */
[----:B------:R-:W-:Y:S01]  /*6820*/  PRMT R9, R42, 0x7632, R9 ;  /* 0x000076322a097816 */ /* 0x000fe20000000009 */
[----:B------:R3:W-:Y:S01]  /*6830*/  @P2 STG.E.U16 desc[UR20][R4.64], R42 ;  /* 0x0000002a04002986 */ /* 0x0007e2000c101514 */
[C---:B------:R-:W-:Y:S01]  /*6840*/  LEA.HI.X.SX32 R7, R10.reuse, R3, 0x1, P5 ;  /* 0x000000030a077211 */ /* 0x040fe200028f0eff */
[----:B------:R-:W-:Y:S01]  /*6850*/  VIADD R10, R10, UR5 ;  /* 0x000000050a0a7c36 */ /* 0x000fe20008000000 */
[----:B--2---:R-:W-:Y:S01]  /*6860*/  ISETP.LT.AND P2, PT, R8, UR6, !P0 ;  /* 0x0000000608007c0c */ /* 0x004fe2000c741270 */
[----:B------:R-:W2:Y:S02]  /*6870*/  LDCU UR6, c[0x0][0x39c] ;  /* 0x00007380ff0677ac */ /* 0x000ea40008000800 */
[----:B------:R5:W-:Y:S01]  /*6880*/  @P3 STG.E.U16 desc[UR20][R6.64], R9 ;  /* 0x0000000906003986 */ /* 0x000be2000c101514 */
[C---:B------:R-:W-:Y:S01]  /*6890*/  LEA R8, P3, R10.reuse, R2, 0x1 ;  /* 0x000000020a087211 */ /* 0x040fe200078608ff */
[----:B------:R-:W-:Y:S02]  /*68a0*/  VIADD R11, R10, UR5 ;  /* 0x000000050a0b7c36 */ /* 0x000fe40008000000 */
[----:B---3--:R-:W-:-:S02]  /*68b0*/  VIADD R4, R0, 0x2c ;  /* 0x0000002c00047836 */ /* 0x008fc40000000000 */
[----:B------:R-:W-:Y:S01]  /*68c0*/  VIADD R5, R0, 0x2d ;  /* 0x0000002d00057836 */ /* 0x000fe20000000000 */
[-C--:B-----5:R-:W-:Y:S01]  /*68d0*/  LEA.HI.X.SX32 R9, R10, R3.reuse, 0x1, P3 ;  /* 0x000000030a097211 */ /* 0x0a0fe200018f0eff */
[----:B------:R-:W-:Y:S01]  /*68e0*/  VIADD R6, R0, 0x2e ;  /* 0x0000002e00067836 */ /* 0x000fe20000000000 */
[----:B0-----:R-:W-:Y:S01]  /*68f0*/  ISETP.LT.AND P3, PT, R4, UR4, !P0 ;  /* 0x0000000404007c0c */ /* 0x001fe2000c761270 */
[----:B------:R-:W0:Y:S01]  /*6900*/  LDCU UR4, c[0x0][0x39c] ;  /* 0x00007380ff0477ac */ /* 0x000e220008000800 */
[----:B------:R-:W-:Y:S01]  /*6910*/  LEA R4, P5, R11, R2, 0x1 ;  /* 0x000000020b047211 */ /* 0x000fe200078a08ff */
        /* <DEDUP_REMOVED lines=10> */
[----:B------:R-:W-:-:S04]  /*69c0*/  LEA R6, P4, R11, R2, 0x1 ;  /* 0x000000020b067211 */ /* 0x000fc800078808ff */
[-C--:B---3--:R-:W-:Y:S01]  /*69d0*/  LEA.HI.X.SX32 R7, R11, R3.reuse, 0x1, P4 ;  /* 0x000000030b077211 */ /* 0x088fe200020f0eff */
[----:B------:R-:W-:Y:S01]  /*69e0*/  VIADD R11, R0, 0x2f ;  /* 0x0000002f000b7836 */ /* 0x000fe20000000000 */
[-C--:B------:R-:W-:Y:S02]  /*69f0*/  LEA R8, P4, R10, R2.reuse, 0x1 ;  /* 0x000000020a087211 */ /* 0x080fe400078808ff */
[----:B------:R-:W-:Y:S01]  /*6a00*/  PRMT R5, R46, 0x7632, R5 ;  /* 0x000076322e057816 */ /* 0x000fe20000000005 */
[----:B------:R3:W-:Y:S01]  /*6a10*/  @P6 STG.E.U16 desc[UR20][R6.64], R46 ;  /* 0x0000002e06006986 */ /* 0x0007e2000c101514 */
[C---:B------:R-:W-:Y:S01]  /*6a20*/  LEA.HI.X.SX32 R9, R10.reuse, R3, 0x1, P4 ;  /* 0x000000030a097211 */ /* 0x040fe200020f0eff */
[----:B------:R-:W-:Y:S01]  /*6a30*/  VIADD R10, R10, UR5 ;  /* 0x000000050a0a7c36 */ /* 0x000fe20008000000 */
[----:B0-----:R-:W-:Y:S01]  /*6a40*/  ISETP.LT.AND P4, PT, R11, UR4, !P0 ;  /* 0x000000040b007c0c */ /* 0x001fe2000c781270 */
[----:B------:R-:W0:Y:S02]  /*6a50*/  LDCU UR4, c[0x0][0x39c] ;  /* 0x00007380ff0477ac */ /* 0x000e240008000800 */
[----:B------:R5:W-:Y:S01]  /*6a60*/  @P2 STG.E.U16 desc[UR20][R8.64], R5 ;  /* 0x0000000508002986 */ /* 0x000be2000c101514 */
[C---:B------:R-:W-:Y:S01]  /*6a70*/  LEA R4, P2, R10.reuse, R2, 0x1 ;  /* 0x000000020a047211 */ /* 0x040fe200078408ff */
[----:B------:R-:W-:-:S02]  /*6a80*/  VIADD R11, R10, UR5 ;  /* 0x000000050a0b7c36 */ /* 0x000fc40008000000 */
[----:B---3--:R-:W-:-:S03]  /*6a90*/  VIADD R7, R0, 0x31 ;  /* 0x0000003100077836 */ /* 0x008fc60000000000 */
        /* <DEDUP_REMOVED lines=28> */
[-C--:B------:R-:W-:Y:S02]  /*6c60*/  LEA R6, P4, R10, R2.reuse, 0x1 ;  /* 0x000000020a067211 */ /* 0x080fe400078808ff */
[----:B0-----:R-:W-:Y:S01]  /*6c70*/  ISETP.LT.AND P6, PT, R12, UR4, !P0 ;  /* 0x000000040c007c0c */ /* 0x001fe2000c7c1270 */
[----:B------:R-:W0:Y:S01]  /*6c80*/  LDCU UR4, c[0x0][0x39c] ;  /* 0x00007380ff0477ac */ /* 0x000e220008000800 */
[----:B------:R-:W-:Y:S01]  /*6c90*/  VIADD R12, R0, 0x3a ;  /* 0x0000003a000c7836 */ /* 0x000fe20000000000 */
        /* <DEDUP_REMOVED lines=13> */
[C---:B------:R-:W-:Y:S01]  /*6d70*/  VIADD R7, R0.reuse, 0x37 ;  /* 0x0000003700077836 */ /* 0x040fe20000000000 */
[-C--:B-----5:R-:W-:Y:S01]  /*6d80*/  LEA.HI.X.SX32 R5, R11, R3.reuse, 0x1, P3 ;  /* 0x000000030b057211 */ /* 0x0a0fe200018f0eff */
[----:B------:R-:W-:Y:S01]  /*6d90*/  VIADD R8, R0, 0x38 ;  /* 0x0000003800087836 */ /* 0x000fe20000000000 */
[----:B0-----:R-:W-:Y:S01]  /*6da0*/  ISETP.LT.AND P3, PT, R6, UR4, !P0 ;  /* 0x0000000406007c0c */ /* 0x001fe2000c761270 */
[----:B------:R-:W0:Y:S01]  /*6db0*/  LDCU UR4, c[0x0][0x39c] ;  /* 0x00007380ff0477ac */ /* 0x000e220008000800 */
[C---:B------:R-:W-:Y:S01]  /*6dc0*/  LEA R6, P4, R10.reuse, R2, 0x1 ;  /* 0x000000020a067211 */ /* 0x040fe200078808ff */
[----:B------:R3:W-:Y:S01]  /*6dd0*/  @P1 STG.E.U16 desc[UR20][R4.64], R54 ;  /* 0x0000003604001986 */ /* 0x0007e2000c101514 */
[----:B-1----:R-:W-:Y:S01]  /*6de0*/  ISETP.LT.AND P1, PT, R7, UR7, !P0 ;  /* 0x0000000707007c0c */ /* 0x002fe2000c721270 */
[----:B------:R-:W1:Y:S01]  /*6df0*/  LDCU UR7, c[0x0][0x39c] ;  /* 0x00007380ff0777ac */ /* 0x000e620008000800 */
[C---:B------:R-:W-:Y:S01]  /*6e00*/  LEA.HI.X.SX32 R7, R10.reuse, R3, 0x1, P4 ;  /* 0x000000030a077211 */ /* 0x040fe200020f0eff */
[----:B------:R-:W-:Y:S01]  /*6e10*/  VIADD R10, R10, UR5 ;  /* 0x000000050a0a7c36 */ /* 0x000fe20008000000 */
[----:B--2---:R-:W-:Y:S01]  /*6e20*/  ISETP.LT.AND P4, PT, R8, UR6, !P0 ;  /* 0x0000000608007c0c */ /* 0x004fe2000c781270 */
[----:B------:R-:W2:Y:S02]  /*6e30*/  LDCU UR6, c[0x0][0x39c] ;  /* 0x00007380ff0677ac */ /* 0x000ea40008000800 */
[----:B------:R-:W-:Y:S01]  /*6e40*/  VIADD R11, R10, UR5 ;  /* 0x000000050a0b7c36 */ /* 0x000fe20008000000 */
[----:B---3--:R-:W-:-:S05]  /*6e50*/  PRMT R5, R54, 0x7632, R5 ;  /* 0x0000763236057816 */ /* 0x008fca0000000005 */
[----:B------:R3:W-:Y:S01]  /*6e60*/  @P5 STG.E.U16 desc[UR20][R6.64], R5 ;  /* 0x0000000506005986 */ /* 0x0007e2000c101514 */
[----:B------:R-:W-:-:S04]  /*6e70*/  LEA R8, P5, R10, R2, 0x1 ;  /* 0x000000020a087211 */ /* 0x000fc800078a08ff */
[----:B------:R-:W-:Y:S01]  /*6e80*/  LEA.HI.X.SX32 R9, R10, R3, 0x1, P5 ;  /* 0x000000030a097211 */ /* 0x000fe200028f0eff */
[----:B------:R-:W-:Y:S01]  /*6e90*/  VIADD R10, R0, 0x39 ;  /* 0x00000039000a7836 */ /* 0x000fe20000000000 */
[----:B------:R-:W-:-:S03]  /*6ea0*/  LEA R4, P5, R11, R2, 0x1 ;  /* 0x000000020b047211 */ /* 0x000fc600078a08ff */
[----:B------:R5:W-:Y:S01]  /*6eb0*/  @P6 STG.E.U16 desc[UR20][R8.64], R56 ;  /* 0x0000003808006986 */ /* 0x000be2000c101514 */
[----:B---3--:R-:W-:Y:S02]  /*6ec0*/  PRMT R7, R56, 0x7632, R7 ;  /* 0x0000763238077816 */ /* 0x008fe40000000007 */
[C---:B------:R-:W-:Y:S01]  /*6ed0*/  LEA.HI.X.SX32 R5, R11.reuse, R3, 0x1, P5 ;  /* 0x000000030b057211 */ /* 0x040fe200028f0eff */
[----:B------:R-:W-:Y:S01]  /*6ee0*/  VIADD R11, R11, UR5 ;  /* 0x000000050b0b7c36 */ /* 0x000fe20008000000 */
[----:B0-----:R-:W-:Y:S01]  /*6ef0*/  ISETP.LT.AND P5, PT, R10, UR4, !P0 ;  /* 0x000000040a007c0c */ /* 0x001fe2000c7a1270 */
[----:B------:R-:W0:Y:S02]  /*6f00*/  LDCU UR4, c[0x0][0x39c] ;  /* 0x00007380ff0477ac */ /* 0x000e240008000800 */
[----:B------:R3:W-:Y:S01]  /*6f10*/  @P2 STG.E.U16 desc[UR20][R4.64], R7 ;  /* 0x0000000704002986 */ /* 0x0007e2000c101514 */
[C---:B------:R-:W-:Y:S01]  /*6f20*/  LEA R6, P2, R11.reuse, R2, 0x1 ;  /* 0x000000020b067211 */ /* 0x040fe200078408ff */
[----:B------:R-:W-:-:S02]  /*6f30*/  VIADD R10, R11, UR5 ;  /* 0x000000050b0a7c36 */ /* 0x000fc40008000000 */
[----:B-----5:R-:W-:-:S03]  /*6f40*/  VIADD R9, R0, 0x3b ;  /* 0x0000003b00097836 */ /* 0x020fc60000000000 */
[----:B------:R-:W-:Y:S02]  /*6f50*/  LEA R8, P6, R10, R2, 0x1 ;  /* 0x000000020a087211 */ /* 0x000fe400078c08ff */
[-C--:B---3--:R-:W-:Y:S01]  /*6f60*/  LEA.HI.X.SX32 R7, R11, R3.reuse, 0x1, P2 ;  /* 0x000000030b077211 */ /* 0x088fe200010f0eff */
        /* <DEDUP_REMOVED lines=18> */
[----:B------:R5:W-:Y:S01]  /*7090*/  @P4 STG.E.U16 desc[UR20][R4.64], R60 ;  /* 0x0000003c04004986 */ /* 0x000be2000c101514 */
[----:B--2---:R-:W-:Y:S01]  /*70a0*/  ISETP.LT.AND P4, PT, R10, UR6, !P0 ;  /* 0x000000060a007c0c */ /* 0x004fe2000c781270 */
[----:B------:R-:W2:Y:S01]  /*70b0*/  LDCU UR6, c[0x0][0x39c] ;  /* 0x00007380ff0677ac */ /* 0x000ea20008000800 */
[C---:B---3--:R-:W-:Y:S01]  /*70c0*/  LEA.HI.X.SX32 R7, R11.reuse, R3, 0x1, P6 ;  /* 0x000000030b077211 */ /* 0x048fe200030f0eff */
[----:B------:R-:W-:-:S04]  /*70d0*/  VIADD R11, R11, UR5 ;  /* 0x000000050b0b7c36 */ /* 0x000fc80008000000 */
[C---:B------:R-:W-:Y:S01]  /*70e0*/  VIADD R10, R11.reuse, UR5 ;  /* 0x000000050b0a7c36 */ /* 0x040fe20008000000 */
[----:B-----5:R-:W-:Y:S02]  /*70f0*/  PRMT R5, R60, 0x7632, R5 ;  /* 0x000076323c057816 */ /* 0x020fe40000000005 */
[----:B0-----:R-:W-:Y:S01]  /*7100*/  ISETP.LT.AND P6, PT, R12, UR4, !P0 ;  /* 0x000000040c007c0c */ /* 0x001fe2000c7c1270 */
[----:B------:R-:W0:Y:S01]  /*7110*/  LDCU UR4, c[0x0][0x39c] ;  /* 0x00007380ff0477ac */ /* 0x000e220008000800 */
[----:B------:R-:W-:Y:S01]  /*7120*/  VIADD R12, R0, 0x44 ;  /* 0x00000044000c7836 */ /* 0x000fe20000000000 */
[----:B------:R3:W-:Y:S01]  /*7130*/  @P5 STG.E.U16 desc[UR20][R6.64], R5 ;  /* 0x0000000506005986 */ /* 0x0007e2000c101514 */
[----:B------:R-:W-:-:S04]  /*7140*/  LEA R8, P5, R11, R2, 0x1 ;  /* 0x000000020b087211 */ /* 0x000fc800078a08ff */
[----:B------:R-:W-:Y:S02]  /*7150*/  LEA.HI.X.SX32 R9, R11, R3, 0x1, P5 ;  /* 0x000000030b097211 */ /* 0x000fe400028f0eff */
[----:B------:R-:W-:-:S03]  /*7160*/  LEA R4, P5, R10, R2, 0x1 ;  /* 0x000000020a047211 */ /* 0x000fc600078a08ff */
[----:B------:R5:W-:Y:S01]  /*7170*/  @P2 STG.E.U16 desc[UR20][R8.64], R62 ;  /* 0x0000003e08002986 */ /* 0x000be2000c101514 */
        /* <DEDUP_REMOVED lines=9> */
[----:B-----5:R-:W-:-:S02]  /*7210*/  VIADD R8, R0, 0x40 ;  /* 0x0000004000087836 */ /* 0x020fc40000000000 */
[----:B------:R-:W-:Y:S01]  /*7220*/  VIADD R9, R0, 0x41 ;  /* 0x0000004100097836 */ /* 0x000fe20000000000 */
[-C--:B---3--:R-:W-:Y:S01]  /*7230*/  LEA.HI.X.SX32 R7, R10, R3.reuse, 0x1, P3 ;  /* 0x000000030a077211 */ /* 0x088fe200018f0eff */
        /* <DEDUP_REMOVED lines=92> */
[CC--:B------:R-:W-:Y:S02]  /*7800*/  LEA R8, P5, R11.reuse, R2.reuse, 0x1 ;  /* 0x000000020b087211 */ /* 0x0c0fe400078a08ff */
        /* <DEDUP_REMOVED lines=110> */
[----:B------:R-:W-:Y:S01]  /*7ef0*/  VIADD R11, R10, UR5 ;  /* 0x000000050a0b7c36 */ /* 0x000fe20008000000 */
        /* <DEDUP_REMOVED lines=19> */
[C---:B------:R-:W-:Y:S01]  /*8030*/  VIADD R9, R0.reuse, 0x5f ;  /* 0x0000005f00097836 */ /* 0x040fe20000000000 */
[-C--:B---3--:R-:W-:Y:S01]  /*8040*/  LEA.HI.X.SX32 R7, R11, R3.reuse, 0x1, P3 ;  /* 0x000000030b077211 */ /* 0x088fe200018f0eff */
        /* <DEDUP_REMOVED lines=73> */
[----:B------:R-:W-:-:S03]  /*84e0*/  VIADD R5, R0, 0x69 ;  /* 0x0000006900057836 */ /* 0x000fc60000000000 */
[----:B0-----:R-:W-:Y:S01]  /*84f0*/  ISETP.LT.AND P5, PT, R4, UR4, !P0 ;  /* 0x0000000404007c0c */ /* 0x001fe2000c7a1270 */
[----:B-----5:R-:W-:Y:S01]  /*8500*/  VIADD R6, R0, 0x6a ;  /* 0x0000006a00067836 */ /* 0x020fe20000000000 */
[-C--:B------:R-:W-:Y:S01]  /*8510*/  LEA.HI.X.SX32 R9, R10, R3.reuse, 0x1, P3 ;  /* 0x000000030a097211 */ /* 0x080fe200018f0eff */
[----:B------:R-:W0:Y:S01]  /*8520*/  LDCU UR4, c[0x0][0x39c] ;  /* 0x00007380ff0477ac */ /* 0x000e220008000800 */
[-C--:B------:R-:W-:Y:S02]  /*8530*/  LEA R4, P3, R11, R2.reuse, 0x1 ;  /* 0x000000020b047211 */ /* 0x080fe400078608ff */
[----:B------:R-:W-:Y:S01]  /*8540*/  PRMT R7, R104, 0x7632, R7 ;  /* 0x0000763268077816 */ /* 0x000fe20000000007 */
[----:B------:R-:W-:Y:S01]  /*8550*/  @P1 STG.E.U16 desc[UR20][R8.64], R104 ;  /* 0x0000006808001986 */ /* 0x000fe2000c101514 */
[----:B-1----:R-:W-:Y:S01]  /*8560*/  ISETP.LT.AND P1, PT, R5, UR7, !P0 ;  /* 0x0000000705007c0c */ /* 0x002fe2000c721270 */
[----:B------:R-:W1:Y:S01]  /*8570*/  LDCU UR7, c[0x0][0x39c] ;  /* 0x00007380ff0777ac */ /* 0x000e620008000800 */
[C---:B------:R-:W-:Y:S01]  /*8580*/  LEA.HI.X.SX32 R5, R11.reuse, R3, 0x1, P3 ;  /* 0x000000030b057211 */ /* 0x040fe200018f0eff */
[----:B------:R-:W-:Y:S01]  /*8590*/  VIADD R11, R11, UR5 ;  /* 0x000000050b0b7c36 */ /* 0x000fe20008000000 */
[----:B--2---:R-:W-:Y:S01]  /*85a0*/  ISETP.LT.AND P3, PT, R6, UR6, !P0 ;  /* 0x0000000606007c0c */ /* 0x004fe2000c761270 */
[----:B------:R-:W2:Y:S02]  /*85b0*/  LDCU UR6, c[0x0][0x39c] ;  /* 0x00007380ff0677ac */ /* 0x000ea40008000800 */
[----:B------:R3:W-:Y:S01]  /*85c0*/  @P4 STG.E.U16 desc[UR20][R4.64], R7 ;  /* 0x0000000704004986 */ /* 0x0007e2000c101514 */
[C---:B------:R-:W-:Y:S01]  /*85d0*/  LEA R6, P4, R11.reuse, R2, 0x1 ;  /* 0x000000020b067211 */ /* 0x040fe200078808ff */
[----:B------:R-:W-:-:S03]  /*85e0*/  VIADD R10, R11, UR5 ;  /* 0x000000050b0a7c36 */ /* 0x000fc60008000000 */
        /* <DEDUP_REMOVED lines=42> */
[----:B-----5:R-:W-:-:S04]  /*8890*/  LEA R8, P6, R11, R2, 0x1 ;  /* 0x000000020b087211 */ /* 0x020fc800078c08ff */
[CC--:B------:R-:W-:Y:S01]  /*88a0*/  LEA.HI.X.SX32 R9, R11.reuse, R3.reuse, 0x1, P6 ;  /* 0x000000030b097211 */ /* 0x0c0fe200030f0eff */
[----:B------:R-:W-:Y:S01]  /*88b0*/  VIADD R11, R11, UR5 ;  /* 0x000000050b0b7c36 */ /* 0x000fe20008000000 */
[----:B---3--:R-:W-:Y:S01]  /*88c0*/  LEA.HI.X.SX32 R7, R10, R3, 0x1, P4 ;  /* 0x000000030a077211 */ /* 0x008fe200020f0eff */
[----:B------:R-:W-:Y:S01]  /*88d0*/  VIADD R4, R0, 0x71 ;  /* 0x0000007100047836 */ /* 0x000fe20000000000 */
[----:B0-----:R-:W-:Y:S01]  /*88e0*/  ISETP.LT.AND P4, PT, R12, UR4, !P0 ;  /* 0x000000040c007c0c */ /* 0x001fe2000c781270 */
[----:B------:R-:W0:Y:S01]  /*88f0*/  LDCU UR4, c[0x0][0x39c] ;  /* 0x00007380ff0477ac */ /* 0x000e220008000800 */
[----:B------:R-:W-:Y:S01]  /*8900*/  PRMT R5, R112, 0x7632, R5 ;  /* 0x0000763270057816 */ /* 0x000fe20000000005 */
[----:B------:R3:W-:Y:S01]  /*8910*/  @P2 STG.E.U16 desc[UR20][R6.64], R112 ;  /* 0x0000007006002986 */ /* 0x0007e2000c101514 */
[----:B--2---:R-:W-:Y:S01]  /*8920*/  ISETP.LT.AND P2, PT, R4, UR6, !P0 ;  /* 0x0000000604007c0c */ /* 0x004fe2000c741270 */
[----:B------:R-:W2:Y:S01]  /*8930*/  LDCU UR6, c[0x0][0x39c] ;  /* 0x00007380ff0677ac */ /* 0x000ea20008000800 */
[C---:B------:R-:W-:Y:S01]  /*8940*/  VIADD R10, R11.reuse, UR5 ;  /* 0x000000050b0a7c36 */ /* 0x040fe20008000000 */
[----:B------:R5:W-:Y:S01]  /*8950*/  @P5 STG.E.U16 desc[UR20][R8.64], R5 ;  /* 0x0000000508005986 */ /* 0x000be2000c101514 */
[----:B------:R-:W-:Y:S01]  /*8960*/  LEA R4, P5, R11, R2, 0x1 ;  /* 0x000000020b047211 */ /* 0x000fe200078a08ff */
[----:B------:R-:W-:-:S02]  /*8970*/  VIADD R12, R0, 0x76 ;  /* 0x00000076000c7836 */ /* 0x000fc40000000000 */
[C---:B---3--:R-:W-:Y:S02]  /*8980*/  VIADD R6, R0.reuse, 0x72 ;  /* 0x0000007200067836 */ /* 0x048fe40000000000 */
        /* <DEDUP_REMOVED lines=21> */
[----:B0-----:R-:W-:Y:S01]  /*8ae0*/  ISETP.LT.AND P4, PT, R10, UR4, !P0 ;  /* 0x000000040a007c0c */ /* 0x001fe2000c781270 */
[----:B------:R-:W0:Y:S01]  /*8af0*/  LDCU UR4, c[0x0][0x39c] ;  /* 0x00007380ff0477ac */ /* 0x000e220008000800 */
[----:B---3--:R-:W-:Y:S02]  /*8b00*/  PRMT R7, R116, 0x7632, R7 ;  /* 0x0000763274077816 */ /* 0x008fe40000000007 */
[C---:B------:R-:W-:Y:S01]  /*8b10*/  LEA.HI.X.SX32 R5, R11.reuse, R3, 0x1, P3 ;  /* 0x000000030b057211 */ /* 0x040fe200018f0eff */
[----:B------:R-:W-:Y:S01]  /*8b20*/  VIADD R11, R11, UR5 ;  /* 0x000000050b0b7c36 */ /* 0x000fe20008000000 */
[----:B--2---:R-:W-:Y:S01]  /*8b30*/  ISETP.LT.AND P3, PT, R12, UR6, !P0 ;  /* 0x000000060c007c0c */ /* 0x004fe2000c761270 */
[----:B------:R-:W2:Y:S01]  /*8b40*/  LDCU UR6, c[0x0][0x39c] ;  /* 0x00007380ff0677ac */ /* 0x000ea20008000800 */
[----:B------:R-:W-:Y:S01]  /*8b50*/  VIADD R12, R0, 0x7d ;  /* 0x0000007d000c7836 */ /* 0x000fe20000000000 */
[----:B------:R3:W-:Y:S01]  /*8b60*/  @P2 STG.E.U16 desc[UR20][R4.64], R7 ;  /* 0x0000000704002986 */ /* 0x0007e2000c101514 */
[C---:B------:R-:W-:Y:S01]  /*8b70*/  LEA R6, P2, R11.reuse, R2, 0x1 ;  /* 0x000000020b067211 */ /* 0x040fe200078408ff */
[----:B------:R-:W-:-:S02]  /*8b80*/  VIADD R10, R11, UR5 ;  /* 0x000000050b0a7c36 */ /* 0x000fc40008000000 */
[C---:B-----5:R-:W-:Y:S01]  /*8b90*/  VIADD R9, R0.reuse, 0x77 ;  /* 0x0000007700097836 */ /* 0x060fe20000000000 */
[-C--:B---3--:R-:W-:Y:S01]  /*8ba0*/  LEA.HI.X.SX32 R7, R11, R3.reuse, 0x1, P2 ;  /* 0x000000030b077211 */ /* 0x088fe200010f0eff */
[----:B------:R-:W-:Y:S01]  /*8bb0*/  VIADD R4, R0, 0x78 ;  /* 0x0000007800047836 */ /* 0x000fe20000000000 */
[-C--:B------:R-:W-:Y:S02]  /*8bc0*/  LEA R8, P2, R10, R2.reuse, 0x1 ;  /* 0x000000020a087211 */ /* 0x080fe400078408ff */
[----:B------:R-:W-:Y:S01]  /*8bd0*/  PRMT R5, R118, 0x7632, R5 ;  /* 0x0000763276057816 */ /* 0x000fe20000000005 */
[----:B------:R-:W-:Y:S01]  /*8be0*/  @P6 STG.E.U16 desc[UR20][R6.64], R118 ;  /* 0x0000007606006986 */ /* 0x000fe2000c101514 */
[----:B-1----:R-:W-:Y:S01]  /*8bf0*/  ISETP.LT.AND P6, PT, R9, UR7, !P0 ;  /* 0x0000000709007c0c */ /* 0x002fe2000c7c1270 */
[----:B------:R-:W1:Y:S01]  /*8c00*/  LDCU UR7, c[0x0][0x39c] ;  /* 0x00007380ff0777ac */ /* 0x000e620008000800 */
[C---:B------:R-:W-:Y:S01]  /*8c10*/  LEA.HI.X.SX32 R9, R10.reuse, R3, 0x1, P2 ;  /* 0x000000030a097211 */ /* 0x040fe200010f0eff */
[----:B------:R-:W-:Y:S01]  /*8c20*/  VIADD R10, R10, UR5 ;  /* 0x000000050a0a7c36 */ /* 0x000fe20008000000 */
[----:B0-----:R-:W-:Y:S01]  /*8c30*/  ISETP.LT.AND P2, PT, R4, UR4, !P0 ;  /* 0x0000000404007c0c */ /* 0x001fe2000c741270 */
[----:B------:R-:W0:Y:S02]  /*8c40*/  LDCU UR4, c[0x0][0x39c] ;  /* 0x00007380ff0477ac */ /* 0x000e240008000800 */
[----:B------:R3:W-:Y:S01]  /*8c50*/  @P1 STG.E.U16 desc[UR20][R8.64], R5 ;  /* 0x0000000508001986 */ /* 0x0007e2000c101514 */
[C---:B------:R-:W-:Y:S01]  /*8c60*/  LEA R4, P1, R10.reuse, R2, 0x1 ;  /* 0x000000020a047211 */ /* 0x040fe200078208ff */
[----:B------:R-:W-:-:S03]  /*8c70*/  VIADD R11, R10, UR5 ;  /* 0x000000050a0b7c36 */ /* 0x000fc60008000000 */
[-C--:B---3--:R-:W-:Y:S01]  /*8c80*/  LEA.HI.X.SX32 R5, R10, R3.reuse, 0x1, P1 ;  /* 0x000000030a057211 */ /* 0x088fe200008f0eff */
[C---:B------:R-:W-:Y:S01]  /*8c90*/  VIADD R10, R0.reuse, 0x79 ;  /* 0x00000079000a7836 */ /* 0x040fe20000000000 */
[C---:B------:R-:W-:Y:S01]  /*8ca0*/  LEA R6, P1, R11.reuse, R2, 0x1 ;  /* 0x000000020b067211 */ /* 0x040fe200078208ff */
[----:B------:R-:W-:Y:S02]  /*8cb0*/  VIADD R9, R0, 0x7a ;  /* 0x0000007a00097836 */ /* 0x000fe40000000000 */
[----:B------:R3:W-:Y:S01]  /*8cc0*/  @P5 STG.E.U16 desc[UR20][R4.64], R120 ;  /* 0x0000007804005986 */ /* 0x0007e2000c101514 */
[C---:B------:R-:W-:Y:S01]  /*8cd0*/  LEA.HI.X.SX32 R7, R11.reuse, R3, 0x1, P1 ;  /* 0x000000030b077211 */ /* 0x040fe200008f0eff */
[----:B------:R-:W-:Y:S01]  /*8ce0*/  VIADD R11, R11, UR5 ;  /* 0x000000050b0b7c36 */ /* 0x000fe20008000000 */
[----:B--2---:R-:W-:Y:S01]  /*8cf0*/  ISETP.LT.AND P1, PT, R10, UR6, !P0 ;  /* 0x000000060a007c0c */ /* 0x004fe2000c721270 */
[----:B------:R-:W-:Y:S01]  /*8d00*/  VIADD R10, R0, 0x7b ;  /* 0x0000007b000a7836 */ /* 0x000fe20000000000 */
[----:B0-----:R-:W-:Y:S01]  /*8d10*/  ISETP.LT.AND P5, PT, R9, UR4, !P0 ;  /* 0x0000000409007c0c */ /* 0x001fe2000c7a1270 */
[----:B------:R-:W0:Y:S01]  /*8d20*/  LDCU UR4, c[0x0][0x39c] ;  /* 0x00007380ff0477ac */ /* 0x000e220008000800 */
[----:B------:R-:W2:Y:S01]  /*8d30*/  LDCU UR6, c[0x0][0x39c] ;  /* 0x00007380ff0677ac */ /* 0x000ea20008000800 */
[----:B---3--:R-:W-:-:S05]  /*8d40*/  PRMT R5, R120, 0x7632, R5 ;  /* 0x0000763278057816 */ /* 0x008fca0000000005 */
[----:B------:R3:W-:Y:S01]  /*8d50*/  @P4 STG.E.U16 desc[UR20][R6.64], R5 ;  /* 0x0000000506004986 */ /* 0x0007e2000c101514 */
[----:B------:R-:W-:-:S04]  /*8d60*/  LEA R8, P4, R11, R2, 0x1 ;  /* 0x000000020b087211 */ /* 0x000fc800078808ff */
[C---:B------:R-:W-:Y:S01]  /*8d70*/  LEA.HI.X.SX32 R9, R11.reuse, R3, 0x1, P4 ;  /* 0x000000030b097211 */ /* 0x040fe200020f0eff */
[----:B------:R-:W-:Y:S01]  /*8d80*/  VIADD R11, R11, UR5 ;  /* 0x000000050b0b7c36 */ /* 0x000fe20008000000 */
[----:B-1----:R-:W-:-:S03]  /*8d90*/  ISETP.LT.AND P4, PT, R10, UR7, !P0 ;  /* 0x000000070a007c0c */ /* 0x002fc6000c781270 */
[----:B------:R1:W-:Y:S01]  /*8da0*/  @P3 STG.E.U16 desc[UR20][R8.64], R122 ;  /* 0x0000007a08003986 */ /* 0x0003e2000c101514 */
[C---:B------:R-:W-:Y:S01]  /*8db0*/  LEA R4, P3, R11.reuse, R2, 0x1 ;  /* 0x000000020b047211 */ /* 0x040fe200078608ff */
[----:B------:R-:W-:-:S03]  /*8dc0*/  VIADD R10, R11, UR5 ;  /* 0x000000050b0a7c36 */ /* 0x000fc60008000000 */
[----:B---3--:R-:W-:Y:S01]  /*8dd0*/  LEA.HI.X.SX32 R5, R11, R3, 0x1, P3 ;  /* 0x000000030b057211 */ /* 0x008fe200018f0eff */
[----:B------:R-:W-:Y:S01]  /*8de0*/  VIADD R11, R0, 0x7c ;  /* 0x0000007c000b7836 */ /* 0x000fe20000000000 */
[----:B------:R-:W-:Y:S01]  /*8df0*/  LEA R6, P3, R10, R2, 0x1 ;  /* 0x000000020a067211 */ /* 0x000fe200078608ff */
[----:B------:R-:W-:-:S03]  /*8e00*/  VIADD R0, R0, 0x7f ;  /* 0x0000007f00007836 */ /* 0x000fc60000000000 */
[C---:B------:R-:W-:Y:S01]  /*8e10*/  LEA.HI.X.SX32 R7, R10.reuse, R3, 0x1, P3 ;  /* 0x000000030a077211 */ /* 0x040fe200018f0eff */
[----:B------:R-:W-:Y:S01]  /*8e20*/  VIADD R10, R10, UR5 ;  /* 0x000000050a0a7c36 */ /* 0x000fe20008000000 */
[----:B-1----:R-:W-:Y:S02]  /*8e30*/  PRMT R9, R122, 0x7632, R9 ;  /* 0x000076327a097816 */ /* 0x002fe40000000009 */
[----:B0-----:R-:W-:Y:S01]  /*8e40*/  ISETP.LT.AND P3, PT, R11, UR4, !P0 ;  /* 0x000000040b007c0c */ /* 0x001fe2000c761270 */
[C---:B------:R-:W-:Y:S01]  /*8e50*/  VIADD R11, R10.reuse, UR5 ;  /* 0x000000050a0b7c36 */ /* 0x040fe20008000000 */
[----:B------:R-:W0:Y:S01]  /*8e60*/  LDCU UR4, c[0x0][0x39c] ;  /* 0x00007380ff0477ac */ /* 0x000e220008000800 */
[----:B------:R1:W-:Y:S04]  /*8e70*/  @P6 STG.E.U16 desc[UR20][R4.64], R9 ;  /* 0x0000000904006986 */ /* 0x0003e8000c101514 */
[----:B------:R3:W-:Y:S01]  /*8e80*/  @P2 STG.E.U16 desc[UR20][R6.64], R124 ;  /* 0x0000007c06002986 */ /* 0x0007e2000c101514 */
[----:B------:R-:W-:-:S04]  /*8e90*/  LEA R8, P2, R10, R2, 0x1 ;  /* 0x000000020a087211 */ /* 0x000fc800078408ff */
[----:B-1----:R-:W-:Y:S01]  /*8ea0*/  LEA.HI.X.SX32 R9, R10, R3, 0x1, P2 ;  /* 0x000000030a097211 */ /* 0x002fe200010f0eff */
[C---:B------:R-:W-:Y:S01]  /*8eb0*/  VIADD R10, R11.reuse, UR5 ;  /* 0x000000050b0a7c36 */ /* 0x040fe20008000000 */
[----:B------:R-:W-:Y:S02]  /*8ec0*/  PRMT R5, R124, 0x7632, R5 ;  /* 0x000076327c057816 */ /* 0x000fe40000000005 */
[----:B--2---:R-:W-:Y:S01]  /*8ed0*/  ISETP.LT.AND P2, PT, R12, UR6, !P0 ;  /* 0x000000060c007c0c */ /* 0x004fe2000c741270 */
[C---:B------:R-:W-:Y:S01]  /*8ee0*/  VIADD R13, R10.reuse, UR5 ;  /* 0x000000050a0d7c36 */ /* 0x040fe20008000000 */
[----:B------:R-:W1:Y:S01]  /*8ef0*/  LDCU UR6, c[0x0][0x39c] ;  /* 0x00007380ff0677ac */ /* 0x000e620008000800 */
[----:B------:R2:W-:Y:S01]  /*8f00*/  @P1 STG.E.U16 desc[UR20][R8.64], R5 ;  /* 0x0000000508001986 */ /* 0x0005e2000c101514 */
[-C--:B------:R-:W-:Y:S01]  /*8f10*/  LEA R4, P1, R11, R2.reuse, 0x1 ;  /* 0x000000020b047211 */ /* 0x080fe200078208ff */
[----:B------:R-:W-:Y:S01]  /*8f20*/  VIADD R14, R13, UR5 ;  /* 0x000000050d0e7c36 */ /* 0x000fe20008000000 */
[----:B---3--:R-:W-:-:S03]  /*8f30*/  LEA R6, P6, R10, R2, 0x1 ;  /* 0x000000020a067211 */ /* 0x008fc600078c08ff */
[----:B------:R-:W-:Y:S01]  /*8f40*/  VIADD R15, R14, UR5 ;  /* 0x000000050e0f7c36 */ /* 0x000fe20008000000 */
[-C--:B------:R-:W-:Y:S02]  /*8f50*/  LEA.HI.X.SX32 R7, R10, R3.reuse, 0x1, P6 ;  /* 0x000000030a077211 */ /* 0x080fe400030f0eff */
[-C--:B------:R-:W-:Y:S01]  /*8f60*/  LEA R12, P6, R14, R2.reuse, 0x1 ;  /* 0x000000020e0c7211 */ /* 0x080fe200078c08ff */
[----:B------:R-:W-:Y:S01]  /*8f70*/  VIADD R16, R15, UR5 ;  /* 0x000000050f107c36 */ /* 0x000fe20008000000 */
[----:B--2---:R-:W-:Y:S02]  /*8f80*/  LEA.HI.X.SX32 R5, R11, R3, 0x1, P1 ;  /* 0x000000030b057211 */ /* 0x004fe400008f0eff */
[----:B------:R-:W-:-:S03]  /*8f90*/  LEA R10, P1, R13, R2, 0x1 ;  /* 0x000000020d0a7211 */ /* 0x000fc600078208ff */
[----:B------:R2:W-:Y:S01]  /*8fa0*/  @P5 STG.E.U16 desc[UR20][R4.64], R126 ;  /* 0x0000007e04005986 */ /* 0x0005e2000c101514 */
[-C--:B------:R-:W-:Y:S02]  /*8fb0*/  LEA.HI.X.SX32 R11, R13, R3.reuse, 0x1, P1 ;  /* 0x000000030d0b7211 */ /* 0x080fe400008f0eff */
[-C--:B------:R-:W-:Y:S02]  /*8fc0*/  LEA.HI.X.SX32 R13, R14, R3.reuse, 0x1, P6 ;  /* 0x000000030e0d7211 */ /* 0x080fe400030f0eff */
[----:B------:R-:W-:Y:S02]  /*8fd0*/  LEA R8, P6, R16, R2, 0x1 ;  /* 0x0000000210087211 */ /* 0x000fe400078c08ff */
[----:B0-----:R-:W-:Y:S02]  /*8fe0*/  ISETP.LT.AND P1, PT, R17, UR4, !P0 ;  /* 0x0000000411007c0c */ /* 0x001fe4000c721270 */
[----:B-1----:R-:W-:Y:S02]  /*8ff0*/  ISETP.LT.AND P0, PT, R0, UR6, !P0 ;  /* 0x0000000600007c0c */ /* 0x002fe4000c701270 */
[----:B------:R-:W-:-:S02]  /*9000*/  LEA.HI.X.SX32 R9, R16, R3, 0x1, P6 ;  /* 0x0000000310097211 */ /* 0x000fc400030f0eff */
[----:B------:R-:W-:Y:S02]  /*9010*/  PRMT R0, R126, 0x7632, R0 ;  /* 0x000076327e007816 */ /* 0x000fe40000000000 */
[C---:B------:R-:W-:Y:S02]  /*9020*/  LEA R2, P6, R15.reuse, R2, 0x1 ;  /* 0x000000020f027211 */ /* 0x040fe400078c08ff */
[----:B--2---:R-:W-:Y:S01]  /*9030*/  PRMT R5, R128, 0x7632, R5 ;  /* 0x0000763280057816 */ /* 0x004fe20000000005 */
[----:B------:R0:W-:Y:S01]  /*9040*/  @P4 STG.E.U16 desc[UR20][R6.64], R0 ;  /* 0x0000000006004986 */ /* 0x0001e2000c101514 */
[----:B------:R-:W-:-:S03]  /*9050*/  LEA.HI.X.SX32 R3, R15, R3, 0x1, P6 ;  /* 0x000000030f037211 */ /* 0x000fc600030f0eff */
[----:B------:R1:W-:Y:S04]  /*9060*/  @P3 STG.E.U16 desc[UR20][R10.64], R128 ;  /* 0x000000800a003986 */ /* 0x0003e8000c101514 */
[----:B------:R1:W-:Y:S01]  /*9070*/  @P2 STG.E.U16 desc[UR20][R12.64], R5 ;  /* 0x000000050c002986 */ /* 0x0003e2000c101514 */
[----:B0-----:R-:W-:-:S03]  /*9080*/  PRMT R7, R130, 0x7632, R7 ;  /* 0x0000763282077816 */ /* 0x001fc60000000007 */
[----:B------:R1:W-:Y:S04]  /*9090*/  @P1 STG.E.U16 desc[UR20][R2.64], R130 ;  /* 0x0000008202001986 */ /* 0x0003e8000c101514 */
[----:B------:R1:W-:Y:S01]  /*90a0*/  @P0 STG.E.U16 desc[UR20][R8.64], R7 ;  /* 0x0000000708000986 */ /* 0x0003e2000c101514 */
[----:B----4-:R-:W-:Y:S06]  /*90b0*/  BAR.SYNC.DEFER_BLOCKING 0x0 ;  /* 0x0000000000007b1d */ /* 0x010fec0000010000 */
[----:B------:R-:W-:Y:S05]  /*90c0*/  BRA.U UP0, `(.L_x_14) ;  /* 0x0000000100a07547 */ /* 0x000fea000b800000 */
[----:B------:R-:W0:Y:S01]  /*90d0*/  S2UR UR5, SR_CgaCtaId ;  /* 0x00000000000579c3 */ /* 0x000e220000008800 */
[----:B------:R-:W-:Y:S01]  /*90e0*/  NOP ;  /* 0x0000000000007918 */ /* 0x000fe20000000000 */
[----:B------:R-:W-:Y:S01]  /*90f0*/  UMOV UR4, 0x50 ;  /* 0x0000005000047882 */ /* 0x000fe20000000000 */
[----:B------:R-:W-:Y:S02]  /*9100*/  IMAD.U32 R0, RZ, RZ, UR8 ;  /* 0x00000008ff007e24 */ /* 0x000fe4000f8e00ff */
[----:B-1----:R-:W-:Y:S02]  /*9110*/  IMAD.MOV.U32 R3, RZ, RZ, 0xffff ;  /* 0x0000ffffff037424 */ /* 0x002fe400078e00ff */
[----:B------:R-:W-:Y:S01]  /*9120*/  IMAD.MOV.U32 R7, RZ, RZ, 0x1 ;  /* 0x00000001ff077424 */ /* 0x000fe200078e00ff */
[----:B------:R-:W-:-:S04]  /*9130*/  LOP3.LUT R0, R0, 0xffff, RZ, 0xc0, !PT ;  /* 0x0000ffff00007812 */ /* 0x000fc800078ec0ff */
[----:B------:R-:W-:-:S05]  /*9140*/  SHF.R.U32.HI R0, RZ, 0x5, R0 ;  /* 0x00000005ff007819 */ /* 0x000fca0000011600 */
[----:B------:R-:W-:Y:S01]  /*9150*/  VIADD R2, R0, 0x10 ;  /* 0x0000001000027836 */ /* 0x000fe20000000000 */
[----:B------:R-:W-:Y:S01]  /*9160*/  SHF.L.U32 R0, R3, R0, RZ ;  /* 0x0000000003007219 */ /* 0x000fe200000006ff */
[----:B0-----:R-:W-:-:S03]  /*9170*/  ULEA UR6, UR5, UR4, 0x18 ;  /* 0x0000000405067291 */ /* 0x001fc6000f8ec0ff */
[----:B------:R-:W-:-:S04]  /*9180*/  SHF.L.U32 R3, R7, R2, RZ ;  /* 0x0000000207037219 */ /* 0x000fc800000006ff */
[----:B------:R-:W-:Y:S02]  /*9190*/  LOP3.LUT R0, R3, R0, RZ, 0xfc, !PT ;  /* 0x0000000003007212 */ /* 0x000fe400078efcff */
[----:B------:R-:W0:Y:S02]  /*91a0*/  LDS R5, [UR6] ;  /* 0x00000006ff057984 */ /* 0x000e240008000800 */
[C---:B------:R-:W-:Y:S02]  /*91b0*/  LOP3.LUT R2, R0.reuse, 0xffff, RZ, 0xc0, !PT ;  /* 0x0000ffff00027812 */ /* 0x040fe400078ec0ff */
[----:B0-----:R-:W-:-:S04]  /*91c0*/  LOP3.LUT R3, R0, 0xffff, R5, 0x80, !PT ;  /* 0x0000ffff00037812 */ /* 0x001fc800078e8005 */
[----:B------:R-:W-:-:S13]  /*91d0*/  ISETP.NE.AND P0, PT, R3, R2, PT ;  /* 0x000000020300720c */ /* 0x000fda0003f05270 */
[----:B------:R-:W-:Y:S05]  /*91e0*/  @P0 BRA `(.L_x_15) ;  /* 0x0000000000500947 */ /* 0x000fea0003800000 */
[----:B------:R-:W-:Y:S02]  /*91f0*/  SHF.R.U32.HI R5, RZ, 0x10, R5 ;  /* 0x00000010ff057819 */ /* 0x000fe40000011605 */
[----:B------:R-:W-:-:S04]  /*9200*/  SHF.R.U32.HI R2, RZ, 0x10, R0 ;  /* 0x00000010ff027819 */ /* 0x000fc80000011600 */
[----:B------:R-:W-:-:S04]  /*9210*/  LOP3.LUT R5, R5, R2, RZ, 0xc0, !PT ;  /* 0x0000000205057212 */ /* 0x000fc800078ec0ff */
[----:B------:R-:W-:-:S13]  /*9220*/  ISETP.NE.AND P0, PT, R5, R2, PT ;  /* 0x000000020500720c */ /* 0x000fda0003f05270 */
[----:B------:R-:W-:Y:S05]  /*9230*/  @P0 BRA `(.L_x_16) ;  /* 0x0000000000300947 */ /* 0x000fea0003800000 */
[----:B------:R-:W-:Y:S01]  /*9240*/  R2UR UR4, R0 ;  /* 0x00000000000472ca */ /* 0x000fe200000e0000 */
[----:B------:R-:W-:Y:S01]  /*9250*/  VOTEU.ANY UR5, UPT, PT ;  /* 0x0000000000057886 */ /* 0x000fe200038e0100 */
[----:B------:R-:W0:Y:S01]  /*9260*/  S2R R0, SR_LANEID ;  /* 0x0000000000007919 */ /* 0x000e220000000000 */
[----:B------:R-:W-:-:S10]  /*9270*/  UFLO.U32 UR5, UR5 ;  /* 0x00000005000572bd */ /* 0x000fd400080e0000 */
[----:B------:R-:W-:-:S06]  /*9280*/  ULOP3.LUT UR4, URZ, UR4, URZ, 0x33, !UPT ;  /* 0x00000004ff047292 */ /* 0x000fcc000f8e33ff */
[----:B------:R-:W-:-:S04]  /*9290*/  IMAD.U32 R2, RZ, RZ, UR4 ;  /* 0x00000004ff027e24 */ /* 0x000fc8000f8e00ff */
[----:B------:R-:W1:Y:S02]  /*92a0*/  REDUX UR7, R2 ;  /* 0x00000000020773c4 */ /* 0x000e640000000000 */
[----:B------:R2:W-:Y:S01]  /*92b0*/  UTCATOMSWS.AND URZ, UR4 ;  /* 0x0000000400ff79e3 */ /* 0x0005e20008000000 */
[----:B0-----:R-:W-:Y:S01]  /*92c0*/  ISETP.EQ.U32.AND P0, PT, R0, UR5, PT ;  /* 0x0000000500007c0c */ /* 0x001fe2000bf02070 */
[----:B-1----:R-:W-:-:S12]  /*92d0*/  IMAD.U32 R0, RZ, RZ, UR7 ;  /* 0x00000007ff007e24 */ /* 0x002fd8000f8e00ff */
[----:B------:R2:W-:Y:S01]  /*92e0*/  @P0 ATOMS.AND RZ, [UR6], R0 ;  /* 0x00000000ffff098c */ /* 0x0005e2000a800006 */
[----:B------:R-:W-:Y:S05]  /*92f0*/  BRA `(.L_x_14) ;  /* 0x0000000000147947 */ /* 0x000fea0003800000 */
.L_x_16:
[----:B------:R-:W-:-:S07]  /*9300*/  MOV R2, 0x9320 ;  /* 0x0000932000027802 */ /* 0x000fce0000000f00 */
[----:B------:R-:W-:Y:S05]  /*9310*/  CALL.REL.NOINC `($__internal_0_$__cuda_sm10x_tcgen05_guardrail_trap_col_being_dealloced_not_returned_by_alloc) ;  /* 0x00000000002c7944 */ /* 0x000fea0003c00000 */
[----:B------:R-:W-:Y:S05]  /*9320*/  BRA `(.L_x_14) ;  /* 0x0000000000087947 */ /* 0x000fea0003800000 */
.L_x_15:
[----:B------:R-:W-:-:S07]  /*9330*/  MOV R2, 0x9350 ;  /* 0x0000935000027802 */ /* 0x000fce0000000f00 */
[----:B------:R-:W-:Y:S05]  /*9340*/  CALL.REL.NOINC `($__internal_2_$__cuda_sm10x_tcgen05_guardrail_trap_unallocated_columns_being_dealloced) ;  /* 0x0000000000387944 */ /* 0x000fea0003c00000 */
.L_x_14:
[----:B------:R-:W-:Y:S01]  /*9350*/  NOP ;  /* 0x0000000000007918 */ /* 0x000fe20000000000 */
[----:B--2---:R-:W-:Y:S05]  /*9360*/  EXIT ;  /* 0x000000000000794d */ /* 0x004fea0003800000 */
.L_x_9:
[----:B------:R-:W0:Y:S02]  /*9370*/  SYNCS.PHASECHK.TRANS64.TRYWAIT P1, [UR11], R4 ;  /* 0x00000004ff0075a7 */ /* 0x000e24000802110b */
[----:B0-----:R-:W-:Y:S05]  /*9380*/  @!P1 BRA `(.L_x_9) ;  /* 0xfffffffc00f89947 */ /* 0x001fea000383ffff */
[----:B------:R-:W-:Y:S05]  /*9390*/  BRA `(.L_x_17) ;  /* 0xffffffb400447947 */ /* 0x000fea000383ffff */
.L_x_13:
[----:B------:R-:W0:Y:S02]  /*93a0*/  SYNCS.PHASECHK.TRANS64.TRYWAIT P0, [UR11], R3 ;  /* 0x00000003ff0075a7 */ /* 0x000e24000800110b */
[----:B0-----:R-:W-:Y:S05]  /*93b0*/  @!P0 BRA `(.L_x_13) ;  /* 0xfffffffc00f88947 */ /* 0x001fea000383ffff */
[----:B------:R-:W-:Y:S05]  /*93c0*/  BRA `(.L_x_12) ;  /* 0xffffffbc005c7947 */ /* 0x000fea000383ffff */
        .weak           $__internal_0_$__cuda_sm10x_tcgen05_guardrail_trap_col_being_dealloced_not_returned_by_alloc
        .type           $__internal_0_$__cuda_sm10x_tcgen05_guardrail_trap_col_being_dealloced_not_returned_by_alloc,@function
        .size           $__internal_0_$__cuda_sm10x_tcgen05_guardrail_trap_col_being_dealloced_not_returned_by_alloc,($__internal_1_$__cuda_sm10x_tcgen05_guardrail_trap_phase_invalid_during_alloc - $__internal_0_$__cuda_sm10x_tcgen05_guardrail_trap_col_being_dealloced_not_returned_by_alloc)
$__internal_0_$__cuda_sm10x_tcgen05_guardrail_trap_col_being_dealloced_not_returned_by_alloc:
[----:B------:R-:W-:Y:S05]  /*93d0*/  BPT.TRAP 0x1 ;  /* 0x000000040000795c */ /* 0x000fea0000300000 */
[----:B------:R-:W-:-:S04]  /*93e0*/  IMAD.MOV.U32 R3, RZ, RZ, 0x0 ;  /* 0x00000000ff037424 */ /* 0x000fc800078e00ff */
[----:B------:R-:W-:Y:S05]  /*93f0*/  RET.REL.NODEC R2 `(matmul_kernel) ;  /* 0xffffff6c02007950 */ /* 0x000fea0003c3ffff */
        .weak           $__internal_1_$__cuda_sm10x_tcgen05_guardrail_trap_phase_invalid_during_alloc
        .type           $__internal_1_$__cuda_sm10x_tcgen05_guardrail_trap_phase_invalid_during_alloc,@function
        .size           $__internal_1_$__cuda_sm10x_tcgen05_guardrail_trap_phase_invalid_during_alloc,($__internal_2_$__cuda_sm10x_tcgen05_guardrail_trap_unallocated_columns_being_dealloced - $__internal_1_$__cuda_sm10x_tcgen05_guardrail_trap_phase_invalid_during_alloc)
$__internal_1_$__cuda_sm10x_tcgen05_guardrail_trap_phase_invalid_during_alloc:
[----:B------:R-:W-:Y:S05]  /*9400*/  BPT.TRAP 0x1 ;  /* 0x000000040000795c */ /* 0x000fea0000300000 */
[----:B------:R-:W-:-:S04]  /*9410*/  IMAD.MOV.U32 R3, RZ, RZ, 0x0 ;  /* 0x00000000ff037424 */ /* 0x000fc800078e00ff */
[----:B------:R-:W-:Y:S05]  /*9420*/  RET.REL.NODEC R2 `(matmul_kernel) ;  /* 0xffffff6802f47950 */ /* 0x000fea0003c3ffff */
        .weak           $__internal_2_$__cuda_sm10x_tcgen05_guardrail_trap_unallocated_columns_being_dealloced
        .type           $__internal_2_$__cuda_sm10x_tcgen05_guardrail_trap_unallocated_columns_being_dealloced,@function
        .size           $__internal_2_$__cuda_sm10x_tcgen05_guardrail_trap_unallocated_columns_being_dealloced,(.L_x_21 - $__internal_2_$__cuda_sm10x_tcgen05_guardrail_trap_unallocated_columns_being_dealloced)
$__internal_2_$__cuda_sm10x_tcgen05_guardrail_trap_unallocated_columns_being_dealloced:
[----:B------:R-:W-:Y:S05]  /*9430*/  BPT.TRAP 0x1 ;  /* 0x000000040000795c */ /* 0x000fea0000300000 */
[----:B------:R-:W-:-:S04]  /*9440*/  IMAD.MOV.U32 R3, RZ, RZ, 0x0 ;  /* 0x00000000ff037424 */ /* 0x000fc800078e00ff */
[----:B------:R-:W-:Y:S05]  /*9450*/  RET.REL.NODEC R2 `(matmul_kernel) ;  /* 0xffffff6802e87950 */ /* 0x000fea0003c3ffff */
.L_x_18:
[----:B------:R-:W-:-:S00]  /*9460*/  BRA `(.L_x_18) ;  /* 0xfffffffc00fc7947 */ /* 0x000fc0000383ffff */
[----:B------:R-:W-:-:S00]  /*9470*/  NOP ;  /* 0x0000000000007918 */ /* 0x000fc00000000000 */
        /* <DEDUP_REMOVED lines=8> */
.L_x_21:


//--------------------- .nv.shared.matmul_kernel  --------------------------
	.section	.nv.shared.matmul_kernel,"aw",@nobits
	.sectionflags	@""
	.align	16
	.zero		1024


//--------------------- .nv.shared.reserved.0     --------------------------
	.section	.nv.shared.reserved.0,"aw",@nobits
	.align	8
	.weak		__nv_reservedSMEM_offset_0_alias
	.size		__nv_reservedSMEM_offset_0_alias, 0, 64
	.other		__nv_reservedSMEM_offset_0_alias,@"STO_CUDA_RESERVED_SHARED STV_DEFAULT"
__nv_reservedSMEM_offset_0_alias:
	.zero		0
.nv.shared.reserved.0:
	.zero		64
	.weak		__nv_reservedSMEM_allocation_phase
	.type		__nv_reservedSMEM_allocation_phase,@object
	.size		__nv_reservedSMEM_allocation_phase,(.L_0 - __nv_reservedSMEM_allocation_phase)
__nv_reservedSMEM_allocation_phase:
	.zero		1
.L_0:
	.zero		7
	.weak		__nv_reservedSMEM_devtool_atexit_pc
	.type		__nv_reservedSMEM_devtool_atexit_pc,@object
	.size		__nv_reservedSMEM_devtool_atexit_pc,(__nv_reservedSMEM_allocation_mask - __nv_reservedSMEM_devtool_atexit_pc)
__nv_reservedSMEM_devtool_atexit_pc:
	.zero		8
	.weak		__nv_reservedSMEM_allocation_mask
	.type		__nv_reservedSMEM_allocation_mask,@object
	.size		__nv_reservedSMEM_allocation_mask,(.L_2 - __nv_reservedSMEM_allocation_mask)
__nv_reservedSMEM_allocation_mask:
	.zero		4
.L_2:


//--------------------- .nv.constant0.matmul_kernel --------------------------
	.section	.nv.constant0.matmul_kernel,"a",@progbits
	.sectionflags	@""
	.align	4
.nv.constant0.matmul_kernel:
	.zero		976


//--------------------- SYMBOLS --------------------------

	.type		.nv.reservedSmem.offset0,@object
	.size		.nv.reservedSmem.offset0,0x4
	.type		.nv.reservedSmem.cap,@object
	.size		.nv.reservedSmem.cap,0x4
